// auto-generated by cutlass_sweep.gemm — config: {"arch": "sm_100", "cluster_m": 1, "cluster_n": 2, "dtype": "fp16", "dtype_b": "fp16", "layout": "nt", "stages": 0, "tile_k": 128, "tile_m": 64, "tile_n": 64}
#include "cutlass/cutlass.h"
#include "cutlass/gemm/collective/collective_builder.hpp"
#include "cutlass/gemm/device/gemm_universal_adapter.h"
#include "cutlass/gemm/kernel/gemm_universal.hpp"
#include "cutlass/epilogue/collective/collective_builder.hpp"

using ElemA = cutlass::half_t;
using ElemB = cutlass::half_t;
using ElemCD = cutlass::half_t;
using Acc  = float;
using TileShape    = cute::Shape<cute::_64, cute::_64, cute::_128>;
using ClusterShape = cute::Shape<cute::_1, cute::_2, cute::_1>;

using CollectiveEpilogue = typename cutlass::epilogue::collective::CollectiveBuilder<
    cutlass::arch::Sm100, cutlass::arch::OpClassTensorOp,
    TileShape, ClusterShape,
    cutlass::epilogue::collective::EpilogueTileAuto,
    Acc, Acc,
    ElemCD, cutlass::layout::RowMajor, 128 / cutlass::sizeof_bits<ElemCD>::value,
    ElemCD, cutlass::layout::RowMajor, 128 / cutlass::sizeof_bits<ElemCD>::value,
    cutlass::epilogue::collective::EpilogueScheduleAuto
  >::CollectiveOp;

using CollectiveMainloop = typename cutlass::gemm::collective::CollectiveBuilder<
    cutlass::arch::Sm100, cutlass::arch::OpClassTensorOp,
    ElemA, cutlass::layout::RowMajor, 128 / cutlass::sizeof_bits<ElemA>::value,
    ElemB, cutlass::layout::ColumnMajor, 128 / cutlass::sizeof_bits<ElemB>::value,
    Acc,
    TileShape, ClusterShape,
    cutlass::gemm::collective::StageCountAutoCarveout<static_cast<int>(sizeof(typename CollectiveEpilogue::SharedStorage))>,
    cutlass::gemm::collective::KernelScheduleAuto
  >::CollectiveOp;

using GemmKernel = cutlass::gemm::kernel::GemmUniversal<
    cute::Shape<int,int,int,int>,
    CollectiveMainloop,
    CollectiveEpilogue
>;
using Gemm = cutlass::gemm::device::GemmUniversalAdapter<GemmKernel>;

// Force the device kernel symbol into the cubin without needing a host main.
auto* _anchor = &cutlass::device_kernel<GemmKernel>;


// ===== COMPILED SASS (sm_100a) =====

	.target	sm_100a

	.elftype	@"ET_EXEC"


//--------------------- .note.nv.tkinfo           --------------------------
	.section	.note.nv.tkinfo,"",@"SHT_NOTE"
	.sectionflags	@"SHF_NOTE_NV_TKINFO"
	.tkinfo
        /*0018*/ 	.word	0x00000002
        /*0030*/ 	.string	""
        /*0030*/ 	.string	"ptxas"
        /*0030*/ 	.string	"Cuda compilation tools, release 13.0, V13.0.88"
        /*0030*/ 	.string	"Build cuda_13.0.r13.0/compiler.36424714_0"
        /*0030*/ 	.string	"-arch sm_100a -m 64 "



//--------------------- .note.nv.cuinfo           --------------------------
	.section	.note.nv.cuinfo,"",@"SHT_NOTE"
	.sectionflags	@"SHF_NOTE_NV_CUINFO"
        /*0018*/ 	.short	0x0002
        /*001a*/ 	.short	0x0064
        /*001c*/ 	.short	0x0082
	.zero		2


//--------------------- .nv.info                  --------------------------
	.section	.nv.info,"",@"SHT_CUDA_INFO"
	.align	4


	//----- nvinfo : EIATTR_REGCOUNT
	.align		4
        /*0000*/ 	.byte	0x04, 0x2f
        /*0002*/ 	.short	(.L_19 - .L_18)
	.align		4
.L_18:
        /*0004*/ 	.word	index@(_ZN7cutlass13device_kernelINS_4gemm6kernel13GemmUniversalIN4cute5tupleIJiiiiEEENS1_10collective13CollectiveMmaINS1_35MainloopSm100TmaUmmaWarpSpecializedILi6ELi2ELi4ENS5_IJNS4_1CILi1EEENSA_ILi2EEESB_EEEEENS5_IJNSA_ILi64EEESF_NSA_ILi128EEEEEENS_6half_tENS5_IJlSB_lEEESI_SJ_NS4_8TiledMMAINS4_8MMA_AtomIJNS4_20SM100_MMA_F16BF16_SSISI_SI_fLi64ELi64ELNS4_4UMMA5MajorE0ELSO_0ELNSN_7ScaleInE0ELSP_0EEEEEENS4_6LayoutINS5_IJSB_SB_SB_EEENS5_IJNSA_ILi0EEESU_SU_EEEEENS5_IJNS4_10UnderscoreESX_SX_EEEEENS4_23SM90_TMA_LOAD_MULTICASTENS4_14ComposedLayoutINS4_7SwizzleILi3ELi4ELi3EEENS4_18smem_ptr_flag_bitsILi16EEENSS_INS5_IJNSA_ILi8EEESF_EEENS5_IJSF_SB_EEEEEEEvNS4_8identityENS4_13SM90_TMA_LOADES1A_vS1B_EENS_8epilogue10collective18CollectiveEpilogueINS1E_23Sm100TmaWarpSpecializedILi3ELi2ELi16ELb1ELb0EEEJSH_NS5_IJNSS_ISF_SB_EENSS_INSA_ILi32EEESB_EEEEESI_SJ_SI_SJ_NS1E_6fusion15FusionCallbacksIS1I_NS1N_17LinearCombinationISI_fSI_fLNS_15FloatRoundStyleE2EEESH_S1M_JEEENS4_5SM1004TMEM4LOAD26SM100_TMEM_LOAD_16dp256b4xES1C_NS11_INS12_ILi2ELi4ELi3EEES15_NSS_INS5_IJS16_S1K_EEENS5_IJS1K_SB_EEEEEEENS4_17SM75_U32x4_LDSM_NENS4_14SM90_TMA_STOREES21_NS4_17SM90_U32x4_STSM_NENS4_39AutoVectorizingCopyWithAssumedAlignmentILi128EEEEEEvvEEEEvNT_6ParamsE)
        /*0008*/ 	.word	0x00000045


	//----- nvinfo : EIATTR_FRAME_SIZE
	.align		4
.L_19:
        /*000c*/ 	.byte	0x04, 0x11
        /*000e*/ 	.short	(.L_21 - .L_20)
	.align		4
.L_20:
        /*0010*/ 	.word	index@($__internal_2_$__cuda_sm10x_tcgen05_guardrail_trap_unallocated_columns_being_dealloced)
        /*0014*/ 	.word	0x00000000


	//----- nvinfo : EIATTR_FRAME_SIZE
	.align		4
.L_21:
        /*0018*/ 	.byte	0x04, 0x11
        /*001a*/ 	.short	(.L_23 - .L_22)
	.align		4
.L_22:
        /*001c*/ 	.word	index@($__internal_1_$__cuda_sm10x_tcgen05_guardrail_trap_phase_invalid_during_alloc)
        /*0020*/ 	.word	0x00000000


	//----- nvinfo : EIATTR_FRAME_SIZE
	.align		4
.L_23:
        /*0024*/ 	.byte	0x04, 0x11
        /*0026*/ 	.short	(.L_25 - .L_24)
	.align		4
.L_24:
        /*0028*/ 	.word	index@($__internal_0_$__cuda_sm10x_tcgen05_guardrail_trap_col_being_dealloced_not_returned_by_alloc)
        /*002c*/ 	.word	0x00000000


	//----- nvinfo : EIATTR_FRAME_SIZE
	.align		4
.L_25:
        /*0030*/ 	.byte	0x04, 0x11
        /*0032*/ 	.short	(.L_27 - .L_26)
	.align		4
.L_26:
        /*0034*/ 	.word	index@(_ZN7cutlass13device_kernelINS_4gemm6kernel13GemmUniversalIN4cute5tupleIJiiiiEEENS1_10collective13CollectiveMmaINS1_35MainloopSm100TmaUmmaWarpSpecializedILi6ELi2ELi4ENS5_IJNS4_1CILi1EEENSA_ILi2EEESB_EEEEENS5_IJNSA_ILi64EEESF_NSA_ILi128EEEEEENS_6half_tENS5_IJlSB_lEEESI_SJ_NS4_8TiledMMAINS4_8MMA_AtomIJNS4_20SM100_MMA_F16BF16_SSISI_SI_fLi64ELi64ELNS4_4UMMA5MajorE0ELSO_0ELNSN_7ScaleInE0ELSP_0EEEEEENS4_6LayoutINS5_IJSB_SB_SB_EEENS5_IJNSA_ILi0EEESU_SU_EEEEENS5_IJNS4_10UnderscoreESX_SX_EEEEENS4_23SM90_TMA_LOAD_MULTICASTENS4_14ComposedLayoutINS4_7SwizzleILi3ELi4ELi3EEENS4_18smem_ptr_flag_bitsILi16EEENSS_INS5_IJNSA_ILi8EEESF_EEENS5_IJSF_SB_EEEEEEEvNS4_8identityENS4_13SM90_TMA_LOADES1A_vS1B_EENS_8epilogue10collective18CollectiveEpilogueINS1E_23Sm100TmaWarpSpecializedILi3ELi2ELi16ELb1ELb0EEEJSH_NS5_IJNSS_ISF_SB_EENSS_INSA_ILi32EEESB_EEEEESI_SJ_SI_SJ_NS1E_6fusion15FusionCallbacksIS1I_NS1N_17LinearCombinationISI_fSI_fLNS_15FloatRoundStyleE2EEESH_S1M_JEEENS4_5SM1004TMEM4LOAD26SM100_TMEM_LOAD_16dp256b4xES1C_NS11_INS12_ILi2ELi4ELi3EEES15_NSS_INS5_IJS16_S1K_EEENS5_IJS1K_SB_EEEEEEENS4_17SM75_U32x4_LDSM_NENS4_14SM90_TMA_STOREES21_NS4_17SM90_U32x4_STSM_NENS4_39AutoVectorizingCopyWithAssumedAlignmentILi128EEEEEEvvEEEEvNT_6ParamsE)
        /*0038*/ 	.word	0x00000000


	//----- nvinfo : EIATTR_MIN_STACK_SIZE
	.align		4
.L_27:
        /*003c*/ 	.byte	0x04, 0x12
        /*003e*/ 	.short	(.L_29 - .L_28)
	.align		4
.L_28:
        /*0040*/ 	.word	index@(_ZN7cutlass13device_kernelINS_4gemm6kernel13GemmUniversalIN4cute5tupleIJiiiiEEENS1_10collective13CollectiveMmaINS1_35MainloopSm100TmaUmmaWarpSpecializedILi6ELi2ELi4ENS5_IJNS4_1CILi1EEENSA_ILi2EEESB_EEEEENS5_IJNSA_ILi64EEESF_NSA_ILi128EEEEEENS_6half_tENS5_IJlSB_lEEESI_SJ_NS4_8TiledMMAINS4_8MMA_AtomIJNS4_20SM100_MMA_F16BF16_SSISI_SI_fLi64ELi64ELNS4_4UMMA5MajorE0ELSO_0ELNSN_7ScaleInE0ELSP_0EEEEEENS4_6LayoutINS5_IJSB_SB_SB_EEENS5_IJNSA_ILi0EEESU_SU_EEEEENS5_IJNS4_10UnderscoreESX_SX_EEEEENS4_23SM90_TMA_LOAD_MULTICASTENS4_14ComposedLayoutINS4_7SwizzleILi3ELi4ELi3EEENS4_18smem_ptr_flag_bitsILi16EEENSS_INS5_IJNSA_ILi8EEESF_EEENS5_IJSF_SB_EEEEEEEvNS4_8identityENS4_13SM90_TMA_LOADES1A_vS1B_EENS_8epilogue10collective18CollectiveEpilogueINS1E_23Sm100TmaWarpSpecializedILi3ELi2ELi16ELb1ELb0EEEJSH_NS5_IJNSS_ISF_SB_EENSS_INSA_ILi32EEESB_EEEEESI_SJ_SI_SJ_NS1E_6fusion15FusionCallbacksIS1I_NS1N_17LinearCombinationISI_fSI_fLNS_15FloatRoundStyleE2EEESH_S1M_JEEENS4_5SM1004TMEM4LOAD26SM100_TMEM_LOAD_16dp256b4xES1C_NS11_INS12_ILi2ELi4ELi3EEES15_NSS_INS5_IJS16_S1K_EEENS5_IJS1K_SB_EEEEEEENS4_17SM75_U32x4_LDSM_NENS4_14SM90_TMA_STOREES21_NS4_17SM90_U32x4_STSM_NENS4_39AutoVectorizingCopyWithAssumedAlignmentILi128EEEEEEvvEEEEvNT_6ParamsE)
        /*0044*/ 	.word	0x00000000
.L_29:


//--------------------- .nv.compat                --------------------------
	.section	.nv.compat,"",@"SHT_CUDA_COMPAT_INFO"
	.align	4
        /*0000*/ 	.byte	0x02, 0x09, 0x01, 0x00, 0x02, 0x02, 0x02, 0x00, 0x02, 0x05, 0x05, 0x00, 0x03, 0x07, 0x01, 0x01
        /*0010*/ 	.byte	0x02, 0x03, 0x01, 0x00, 0x02, 0x06, 0x01, 0x00, 0x04, 0x0b, 0x08, 0x00, 0x09, 0x00, 0x00, 0x00
        /*0020*/ 	.byte	0x00, 0x00, 0x00, 0x00


//--------------------- .nv.info._ZN7cutlass13device_kernelINS_4gemm6kernel13GemmUniversalIN4cute5tupleIJiiiiEEENS1_10collective13CollectiveMmaINS1_35MainloopSm100TmaUmmaWarpSpecializedILi6ELi2ELi4ENS5_IJNS4_1CILi1EEENSA_ILi2EEESB_EEEEENS5_IJNSA_ILi64EEESF_NSA_ILi128EEEEEENS_6half_tENS5_IJlSB_lEEESI_SJ_NS4_8TiledMMAINS4_8MMA_AtomIJNS4_20SM100_MMA_F16BF16_SSISI_SI_fLi64ELi64ELNS4_4UMMA5MajorE0ELSO_0ELNSN_7ScaleInE0ELSP_0EEEEEENS4_6LayoutINS5_IJSB_SB_SB_EEENS5_IJNSA_ILi0EEESU_SU_EEEEENS5_IJNS4_10UnderscoreESX_SX_EEEEENS4_23SM90_TMA_LOAD_MULTICASTENS4_14ComposedLayoutINS4_7SwizzleILi3ELi4ELi3EEENS4_18smem_ptr_flag_bitsILi16EEENSS_INS5_IJNSA_ILi8EEESF_EEENS5_IJSF_SB_EEEEEEEvNS4_8identityENS4_13SM90_TMA_LOADES1A_vS1B_EENS_8epilogue10collective18CollectiveEpilogueINS1E_23Sm100TmaWarpSpecializedILi3ELi2ELi16ELb1ELb0EEEJSH_NS5_IJNSS_ISF_SB_EENSS_INSA_ILi32EEESB_EEEEESI_SJ_SI_SJ_NS1E_6fusion15FusionCallbacksIS1I_NS1N_17LinearCombinationISI_fSI_fLNS_15FloatRoundStyleE2EEESH_S1M_JEEENS4_5SM1004TMEM4LOAD26SM100_TMEM_LOAD_16dp256b4xES1C_NS11_INS12_ILi2ELi4ELi3EEES15_NSS_INS5_IJS16_S1K_EEENS5_IJS1K_SB_EEEEEEENS4_17SM75_U32x4_LDSM_NENS4_14SM90_TMA_STOREES21_NS4_17SM90_U32x4_STSM_NENS4_39AutoVectorizingCopyWithAssumedAlignmentILi128EEEEEEvvEEEEvNT_6ParamsE --------------------------
	.section	.nv.info._ZN7cutlass13device_kernelINS_4gemm6kernel13GemmUniversalIN4cute5tupleIJiiiiEEENS1_10collective13CollectiveMmaINS1_35MainloopSm100TmaUmmaWarpSpecializedILi6ELi2ELi4ENS5_IJNS4_1CILi1EEENSA_ILi2EEESB_EEEEENS5_IJNSA_ILi64EEESF_NSA_ILi128EEEEEENS_6half_tENS5_IJlSB_lEEESI_SJ_NS4_8TiledMMAINS4_8MMA_AtomIJNS4_20SM100_MMA_F16BF16_SSISI_SI_fLi64ELi64ELNS4_4UMMA5MajorE0ELSO_0ELNSN_7ScaleInE0ELSP_0EEEEEENS4_6LayoutINS5_IJSB_SB_SB_EEENS5_IJNSA_ILi0EEESU_SU_EEEEENS5_IJNS4_10UnderscoreESX_SX_EEEEENS4_23SM90_TMA_LOAD_MULTICASTENS4_14ComposedLayoutINS4_7SwizzleILi3ELi4ELi3EEENS4_18smem_ptr_flag_bitsILi16EEENSS_INS5_IJNSA_ILi8EEESF_EEENS5_IJSF_SB_EEEEEEEvNS4_8identityENS4_13SM90_TMA_LOADES1A_vS1B_EENS_8epilogue10collective18CollectiveEpilogueINS1E_23Sm100TmaWarpSpecializedILi3ELi2ELi16ELb1ELb0EEEJSH_NS5_IJNSS_ISF_SB_EENSS_INSA_ILi32EEESB_EEEEESI_SJ_SI_SJ_NS1E_6fusion15FusionCallbacksIS1I_NS1N_17LinearCombinationISI_fSI_fLNS_15FloatRoundStyleE2EEESH_S1M_JEEENS4_5SM1004TMEM4LOAD26SM100_TMEM_LOAD_16dp256b4xES1C_NS11_INS12_ILi2ELi4ELi3EEES15_NSS_INS5_IJS16_S1K_EEENS5_IJS1K_SB_EEEEEEENS4_17SM75_U32x4_LDSM_NENS4_14SM90_TMA_STOREES21_NS4_17SM90_U32x4_STSM_NENS4_39AutoVectorizingCopyWithAssumedAlignmentILi128EEEEEEvvEEEEvNT_6ParamsE,"",@"SHT_CUDA_INFO"
	.sectionflags	@""
	.align	4


	//----- nvinfo : EIATTR_CUDA_API_VERSION
	.align		4
        /*0000*/ 	.byte	0x04, 0x37
        /*0002*/ 	.short	(.L_31 - .L_30)
.L_30:
        /*0004*/ 	.word	0x00000082


	//----- nvinfo : EIATTR_KPARAM_INFO
	.align		4
.L_31:
        /*0008*/ 	.byte	0x04, 0x17
        /*000a*/ 	.short	(.L_33 - .L_32)
.L_32:
        /*000c*/ 	.word	0x00000000
        /*0010*/ 	.short	0x0000
        /*0012*/ 	.short	0x0000
        /*0014*/ 	.byte	0x00, 0xf0, 0x01, 0x20


	//----- nvinfo : EIATTR_AT_ENTRY_FRAGMENTS
	.align		4
.L_33:
        /*0018*/ 	.byte	0x04, 0x4f
        /*001a*/ 	.short	(.L_35 - .L_34)


	//   ....[0]....
.L_34:
        /*001c*/ 	.word	0x00000006


	//----- nvinfo : EIATTR_RESERVED_SMEM_USED
	.align		4
.L_35:
        /*0020*/ 	.byte	0x01, 0x41
	.zero		2


	//----- nvinfo : EIATTR_SPARSE_MMA_MASK
	.align		4
        /*0024*/ 	.byte	0x03, 0x50
        /*0026*/ 	.short	0x0000


	//----- nvinfo : EIATTR_TCGEN05_1CTA_USED
	.align		4
        /*0028*/ 	.byte	0x01, 0x51
	.zero		2


	//----- nvinfo : EIATTR_MAXREG_COUNT
	.align		4
        /*002c*/ 	.byte	0x03, 0x1b
        /*002e*/ 	.short	0x00ff


	//----- nvinfo : EIATTR_NUM_BARRIERS
	.align		4
        /*0030*/ 	.byte	0x02, 0x4c
        /*0032*/ 	.byte	0x07
	.zero		1


	//----- nvinfo : EIATTR_EXTERNS
	.align		4
        /*0034*/ 	.byte	0x04, 0x0f
        /*0036*/ 	.short	(.L_37 - .L_36)


	//   ....[0]....
	.align		4
.L_36:
        /*0038*/ 	.word	index@(__assertfail)


	//----- nvinfo : EIATTR_MERCURY_ISA_VERSION
	.align		4
.L_37:
        /*003c*/ 	.byte	0x03, 0x5f
        /*003e*/ 	.short	0x0101


	//----- nvinfo : EIATTR_INT_WARP_WIDE_INSTR_OFFSETS
	.align		4
        /*0040*/ 	.byte	0x04, 0x31
        /*0042*/ 	.short	(.L_39 - .L_38)


	//   ....[0]....
.L_38:
        /*0044*/ 	.word	0x000041a0


	//   ....[1]....
        /*0048*/ 	.word	0x000041d0


	//   ....[2]....
        /*004c*/ 	.word	0x000041f0


	//   ....[3]....
        /*0050*/ 	.word	0x00004dc0


	//   ....[4]....
        /*0054*/ 	.word	0x00004e40


	//   ....[5]....
        /*0058*/ 	.word	0x00004f40


	//   ....[6]....
        /*005c*/ 	.word	0x00005050


	//----- nvinfo : EIATTR_COOP_GROUP_MASK_REGIDS
	.align		4
.L_39:
        /*0060*/ 	.byte	0x04, 0x29
        /*0062*/ 	.short	(.L_41 - .L_40)


	//   ....[0]....
.L_40:
        /*0064*/ 	.word	0xffffffff


	//   ....[1]....
        /*0068*/ 	.word	0xffffffff


	//   ....[2]....
        /*006c*/ 	.word	0xffffffff


	//   ....[3]....
        /*0070*/ 	.word	0xffffffff


	//   ....[4]....
        /*0074*/ 	.word	0xffffffff


	//   ....[5]....
        /*0078*/ 	.word	0xffffffff


	//   ....[6]....
        /*007c*/ 	.word	0xffffffff


	//   ....[7]....
        /*0080*/ 	.word	0xffffffff


	//   ....[8]....
        /*0084*/ 	.word	0xffffffff


	//   ....[9]....
        /*0088*/ 	.word	0xffffffff


	//   ....[10]....
        /*008c*/ 	.word	0xffffffff


	//   ....[11]....
        /*0090*/ 	.word	0xffffffff


	//   ....[12]....
        /*0094*/ 	.word	0xffffffff


	//   ....[13]....
        /*0098*/ 	.word	0xffffffff


	//----- nvinfo : EIATTR_COOP_GROUP_INSTR_OFFSETS
	.align		4
.L_41:
        /*009c*/ 	.byte	0x04, 0x28
        /*009e*/ 	.short	(.L_43 - .L_42)


	//   ....[0]....
.L_42:
        /*00a0*/ 	.word	0x00000080


	//   ....[1]....
        /*00a4*/ 	.word	0x000004f0


	//   ....[2]....
        /*00a8*/ 	.word	0x000006e0


	//   ....[3]....
        /*00ac*/ 	.word	0x00000860


	//   ....[4]....
        /*00b0*/ 	.word	0x00000960


	//   ....[5]....
        /*00b4*/ 	.word	0x00000ad0


	//   ....[6]....
        /*00b8*/ 	.word	0x00000c70


	//   ....[7]....
        /*00bc*/ 	.word	0x00000e20


	//   ....[8]....
        /*00c0*/ 	.word	0x000021f0


	//   ....[9]....
        /*00c4*/ 	.word	0x000031d0


	//   ....[10]....
        /*00c8*/ 	.word	0x000033e0


	//   ....[11]....
        /*00cc*/ 	.word	0x00003410


	//   ....[12]....
        /*00d0*/ 	.word	0x00004080


	//   ....[13]....
        /*00d4*/ 	.word	0x000042b0


	//----- nvinfo : EIATTR_VRC_CTA_INIT_COUNT
	.align		4
.L_43:
        /*00d8*/ 	.byte	0x02, 0x4a
        /*00da*/ 	.byte	0x80
	.zero		1


	//----- nvinfo : EIATTR_SYSCALL_OFFSETS
	.align		4
        /*00dc*/ 	.byte	0x04, 0x46
        /*00de*/ 	.short	(.L_45 - .L_44)


	//   ....[0]....
.L_44:
        /*00e0*/ 	.word	0x00005d50


	//   ....[1]....
        /*00e4*/ 	.word	0x00005e40


	//   ....[2]....
        /*00e8*/ 	.word	0x00006680


	//   ....[3]....
        /*00ec*/ 	.word	0x00006fd0


	//----- nvinfo : EIATTR_MBARRIER_INSTR_OFFSETS
	.align		4
.L_45:
        /*00f0*/ 	.byte	0x04, 0x39
        /*00f2*/ 	.short	(.L_47 - .L_46)


	//   ....[0]....
.L_46:
        /*00f4*/ 	.word	0x00000610
        /*00f8*/ 	.word	0x000000ff
        /*00fc*/ 	.word	0x00000000
        /*0100*/ 	.short	0x0100
        /*0102*/ 	.byte	0x04
	.zero		1


	//   ....[1]....
        /*0104*/ 	.word	0x00000620
        /*0108*/ 	.word	0x000000ff
        /*010c*/ 	.word	0x00000030
        /*0110*/ 	.short	0x0100
        /*0112*/ 	.byte	0x04
	.zero		1


	//   ....[2]....
        /*0114*/ 	.word	0x00000630
        /*0118*/ 	.word	0x000000ff
        /*011c*/ 	.word	0x00000008
        /*0120*/ 	.short	0x0100
        /*0122*/ 	.byte	0x04
	.zero		1


	//   ....[3]....
        /*0124*/ 	.word	0x00000640
        /*0128*/ 	.word	0x000000ff
        /*012c*/ 	.word	0x00000038
        /*0130*/ 	.short	0x0100
        /*0132*/ 	.byte	0x04
	.zero		1


	//   ....[4]....
        /*0134*/ 	.word	0x00000650
        /*0138*/ 	.word	0x000000ff
        /*013c*/ 	.word	0x00000010
        /*0140*/ 	.short	0x0100
        /*0142*/ 	.byte	0x04
	.zero		1


	//   ....[5]....
        /*0144*/ 	.word	0x00000660
        /*0148*/ 	.word	0x000000ff
        /*014c*/ 	.word	0x00000040
        /*0150*/ 	.short	0x0100
        /*0152*/ 	.byte	0x04
	.zero		1


	//   ....[6]....
        /*0154*/ 	.word	0x00000670
        /*0158*/ 	.word	0x000000ff
        /*015c*/ 	.word	0x00000018
        /*0160*/ 	.short	0x0100
        /*0162*/ 	.byte	0x04
	.zero		1


	//   ....[7]....
        /*0164*/ 	.word	0x00000680
        /*0168*/ 	.word	0x000000ff
        /*016c*/ 	.word	0x00000048
        /*0170*/ 	.short	0x0100
        /*0172*/ 	.byte	0x04
	.zero		1


	//   ....[8]....
        /*0174*/ 	.word	0x00000690
        /*0178*/ 	.word	0x000000ff
        /*017c*/ 	.word	0x00000020
        /*0180*/ 	.short	0x0100
        /*0182*/ 	.byte	0x04
	.zero		1


	//   ....[9]....
        /*0184*/ 	.word	0x000006a0
        /*0188*/ 	.word	0x000000ff
        /*018c*/ 	.word	0x00000050
        /*0190*/ 	.short	0x0100
        /*0192*/ 	.byte	0x04
	.zero		1


	//   ....[10]....
        /*0194*/ 	.word	0x000006b0
        /*0198*/ 	.word	0x000000ff
        /*019c*/ 	.word	0x00000028
        /*01a0*/ 	.short	0x0100
        /*01a2*/ 	.byte	0x04
	.zero		1


	//   ....[11]....
        /*01a4*/ 	.word	0x000006c0
        /*01a8*/ 	.word	0x000000ff
        /*01ac*/ 	.word	0x00000058
        /*01b0*/ 	.short	0x0100
        /*01b2*/ 	.byte	0x04
	.zero		1


	//   ....[12]....
        /*01b4*/ 	.word	0x000007f0
        /*01b8*/ 	.word	0x000000ff
        /*01bc*/ 	.word	0x00000060
        /*01c0*/ 	.short	0x0100
        /*01c2*/ 	.byte	0x04
	.zero		1


	//   ....[13]....
        /*01c4*/ 	.word	0x00000800
        /*01c8*/ 	.word	0x000000ff
        /*01cc*/ 	.word	0x00000078
        /*01d0*/ 	.short	0x0100
        /*01d2*/ 	.byte	0x04
	.zero		1


	//   ....[14]....
        /*01d4*/ 	.word	0x00000810
        /*01d8*/ 	.word	0x000000ff
        /*01dc*/ 	.word	0x00000068
        /*01e0*/ 	.short	0x0100
        /*01e2*/ 	.byte	0x04
	.zero		1


	//   ....[15]....
        /*01e4*/ 	.word	0x00000820
        /*01e8*/ 	.word	0x000000ff
        /*01ec*/ 	.word	0x00000080
        /*01f0*/ 	.short	0x0100
        /*01f2*/ 	.byte	0x04
	.zero		1


	//   ....[16]....
        /*01f4*/ 	.word	0x00000830
        /*01f8*/ 	.word	0x000000ff
        /*01fc*/ 	.word	0x00000070
        /*0200*/ 	.short	0x0100
        /*0202*/ 	.byte	0x04
	.zero		1


	//   ....[17]....
        /*0204*/ 	.word	0x00000840
        /*0208*/ 	.word	0x000000ff
        /*020c*/ 	.word	0x00000088
        /*0210*/ 	.short	0x0100
        /*0212*/ 	.byte	0x04
	.zero		1


	//   ....[18]....
        /*0214*/ 	.word	0x00000930
        /*0218*/ 	.word	0x000000ff
        /*021c*/ 	.word	0x00000090
        /*0220*/ 	.short	0x0100
        /*0222*/ 	.byte	0x06
	.zero		1


	//   ....[19]....
        /*0224*/ 	.word	0x00000940
        /*0228*/ 	.word	0x000000ff
        /*022c*/ 	.word	0x00000098
        /*0230*/ 	.short	0x0100
        /*0232*/ 	.byte	0x06
	.zero		1


	//   ....[20]....
        /*0234*/ 	.word	0x00000a80
        /*0238*/ 	.word	0x000000ff
        /*023c*/ 	.word	0x000000a0
        /*0240*/ 	.short	0x0100
        /*0242*/ 	.byte	0x06
	.zero		1


	//   ....[21]....
        /*0244*/ 	.word	0x00000a90
        /*0248*/ 	.word	0x000000ff
        /*024c*/ 	.word	0x000000b0
        /*0250*/ 	.short	0x0100
        /*0252*/ 	.byte	0x06
	.zero		1


	//   ....[22]....
        /*0254*/ 	.word	0x00000aa0
        /*0258*/ 	.word	0x000000ff
        /*025c*/ 	.word	0x000000a8
        /*0260*/ 	.short	0x0100
        /*0262*/ 	.byte	0x06
	.zero		1


	//   ....[23]....
        /*0264*/ 	.word	0x00000ab0
        /*0268*/ 	.word	0x000000ff
        /*026c*/ 	.word	0x000000b8
        /*0270*/ 	.short	0x0100
        /*0272*/ 	.byte	0x06
	.zero		1


	//   ....[24]....
        /*0274*/ 	.word	0x00000be0
        /*0278*/ 	.word	0x000000ff
        /*027c*/ 	.word	0x000000c0
        /*0280*/ 	.short	0x0100
        /*0282*/ 	.byte	0x04
	.zero		1


	//   ....[25]....
        /*0284*/ 	.word	0x00000bf0
        /*0288*/ 	.word	0x000000ff
        /*028c*/ 	.word	0x000000e0
        /*0290*/ 	.short	0x0100
        /*0292*/ 	.byte	0x04
	.zero		1


	//   ....[26]....
        /*0294*/ 	.word	0x00000c00
        /*0298*/ 	.word	0x000000ff
        /*029c*/ 	.word	0x000000c8
        /*02a0*/ 	.short	0x0100
        /*02a2*/ 	.byte	0x04
	.zero		1


	//   ....[27]....
        /*02a4*/ 	.word	0x00000c10
        /*02a8*/ 	.word	0x000000ff
        /*02ac*/ 	.word	0x000000e8
        /*02b0*/ 	.short	0x0100
        /*02b2*/ 	.byte	0x04
	.zero		1


	//   ....[28]....
        /*02b4*/ 	.word	0x00000c20
        /*02b8*/ 	.word	0x000000ff
        /*02bc*/ 	.word	0x000000d0
        /*02c0*/ 	.short	0x0100
        /*02c2*/ 	.byte	0x04
	.zero		1


	//   ....[29]....
        /*02c4*/ 	.word	0x00000c30
        /*02c8*/ 	.word	0x000000ff
        /*02cc*/ 	.word	0x000000f0
        /*02d0*/ 	.short	0x0100
        /*02d2*/ 	.byte	0x04
	.zero		1


	//   ....[30]....
        /*02d4*/ 	.word	0x00000c40
        /*02d8*/ 	.word	0x000000ff
        /*02dc*/ 	.word	0x000000d8
        /*02e0*/ 	.short	0x0100
        /*02e2*/ 	.byte	0x04
	.zero		1


	//   ....[31]....
        /*02e4*/ 	.word	0x00000c50
        /*02e8*/ 	.word	0x000000ff
        /*02ec*/ 	.word	0x000000f8
        /*02f0*/ 	.short	0x0100
        /*02f2*/ 	.byte	0x04
	.zero		1


	//   ....[32]....
        /*02f4*/ 	.word	0x00000d40
        /*02f8*/ 	.word	0x000000ff
        /*02fc*/ 	.word	0x00000100
        /*0300*/ 	.short	0x0100
        /*0302*/ 	.byte	0x04
	.zero		1


	//   ....[33]....
        /*0304*/ 	.word	0x00000d50
        /*0308*/ 	.word	0x000000ff
        /*030c*/ 	.word	0x00000110
        /*0310*/ 	.short	0x0100
        /*0312*/ 	.byte	0x04
	.zero		1


	//   ....[34]....
        /*0314*/ 	.word	0x00000d60
        /*0318*/ 	.word	0x000000ff
        /*031c*/ 	.word	0x00000108
        /*0320*/ 	.short	0x0100
        /*0322*/ 	.byte	0x04
	.zero		1


	//   ....[35]....
        /*0324*/ 	.word	0x00000d70
        /*0328*/ 	.word	0x000000ff
        /*032c*/ 	.word	0x00000118
        /*0330*/ 	.short	0x0100
        /*0332*/ 	.byte	0x04
	.zero		1


	//   ....[36]....
        /*0334*/ 	.word	0x000018d0
        /*0338*/ 	.word	0x00000000
        /*033c*/ 	.word	0x00000110
        /*0340*/ 	.short	0x010a
        /*0342*/ 	.byte	0xff
	.zero		1


	//   ....[37]....
        /*0344*/ 	.word	0x00001900
        /*0348*/ 	.word	0x00000000
        /*034c*/ 	.word	0x00000100
        /*0350*/ 	.short	0x0101
        /*0352*/ 	.byte	0xff
	.zero		1


	//   ....[38]....
        /*0354*/ 	.word	0x000019d0
        /*0358*/ 	.word	0x000000ff
        /*035c*/ 	.word	0x00000030
        /*0360*/ 	.short	0x010a
        /*0362*/ 	.byte	0x04
	.zero		1


	//   ....[39]....
        /*0364*/ 	.word	0x00001a50
        /*0368*/ 	.word	0x000000ff
        /*036c*/ 	.word	0x00000030
        /*0370*/ 	.short	0x010a
        /*0372*/ 	.byte	0x21
	.zero		1


	//   ....[40]....
        /*0374*/ 	.word	0x00001bf0
        /*0378*/ 	.word	0x000000ff
        /*037c*/ 	.word	0x00000030
        /*0380*/ 	.short	0x010a
        /*0382*/ 	.byte	0x05
	.zero		1


	//   ....[41]....
        /*0384*/ 	.word	0x00001de0
        /*0388*/ 	.word	0x000000ff
        /*038c*/ 	.word	0x00000098
        /*0390*/ 	.short	0x0101
        /*0392*/ 	.byte	0x15
	.zero		1


	//   ....[42]....
        /*0394*/ 	.word	0x00001e00
        /*0398*/ 	.word	0x000000ff
        /*039c*/ 	.word	0x00000030
        /*03a0*/ 	.short	0x010a
        /*03a2*/ 	.byte	0x04
	.zero		1


	//   ....[43]....
        /*03a4*/ 	.word	0x00001e80
        /*03a8*/ 	.word	0x000000ff
        /*03ac*/ 	.word	0x00000030
        /*03b0*/ 	.short	0x010a
        /*03b2*/ 	.byte	0x21
	.zero		1


	//   ....[44]....
        /*03b4*/ 	.word	0x00002010
        /*03b8*/ 	.word	0x000000ff
        /*03bc*/ 	.word	0x00000030
        /*03c0*/ 	.short	0x010a
        /*03c2*/ 	.byte	0x05
	.zero		1


	//   ....[45]....
        /*03c4*/ 	.word	0x00002220
        /*03c8*/ 	.word	0x00000003
        /*03cc*/ 	.word	0x000000a0
        /*03d0*/ 	.short	0x010a
        /*03d2*/ 	.byte	0xff
	.zero		1


	//   ....[46]....
        /*03d4*/ 	.word	0x00002370
        /*03d8*/ 	.word	0x00000000
        /*03dc*/ 	.word	0x00000000
        /*03e0*/ 	.short	0x0101
        /*03e2*/ 	.byte	0xff
	.zero		1


	//   ....[47]....
        /*03e4*/ 	.word	0x00002930
        /*03e8*/ 	.word	0x000000ff
        /*03ec*/ 	.word	0x00000000
        /*03f0*/ 	.short	0x010a
        /*03f2*/ 	.byte	0x04
	.zero		1


	//   ....[48]....
        /*03f4*/ 	.word	0x000029c0
        /*03f8*/ 	.word	0x000000ff
        /*03fc*/ 	.word	0x00000000
        /*0400*/ 	.short	0x010a
        /*0402*/ 	.byte	0x05
	.zero		1


	//   ....[49]....
        /*0404*/ 	.word	0x00002a50
        /*0408*/ 	.word	0x000000ff
        /*040c*/ 	.word	0x00000000
        /*0410*/ 	.short	0x010a
        /*0412*/ 	.byte	0x05
	.zero		1


	//   ....[50]....
        /*0414*/ 	.word	0x00002ae0
        /*0418*/ 	.word	0x000000ff
        /*041c*/ 	.word	0x00000000
        /*0420*/ 	.short	0x010a
        /*0422*/ 	.byte	0x05
	.zero		1


	//   ....[51]....
        /*0424*/ 	.word	0x00002b70
        /*0428*/ 	.word	0x000000ff
        /*042c*/ 	.word	0x00000000
        /*0430*/ 	.short	0x010a
        /*0432*/ 	.byte	0x05
	.zero		1


	//   ....[52]....
        /*0434*/ 	.word	0x00002c10
        /*0438*/ 	.word	0x00000000
        /*043c*/ 	.word	0x00000000
        /*0440*/ 	.short	0x010a
        /*0442*/ 	.byte	0xff
	.zero		1


	//   ....[53]....
        /*0444*/ 	.word	0x00002d30
        /*0448*/ 	.word	0x00000002
        /*044c*/ 	.word	0x00000100
        /*0450*/ 	.short	0x010a
        /*0452*/ 	.byte	0xff
	.zero		1


	//   ....[54]....
        /*0454*/ 	.word	0x00002da0
        /*0458*/ 	.word	0x00000002
        /*045c*/ 	.word	0x00000000
        /*0460*/ 	.short	0x0101
        /*0462*/ 	.byte	0xff
	.zero		1


	//   ....[55]....
        /*0464*/ 	.word	0x00002dc0
        /*0468*/ 	.word	0x000000ff
        /*046c*/ 	.word	0x000000b0
        /*0470*/ 	.short	0x010a
        /*0472*/ 	.byte	0x04
	.zero		1


	//   ....[56]....
        /*0474*/ 	.word	0x00002ee0
        /*0478*/ 	.word	0x00000002
        /*047c*/ 	.word	0x000000a0
        /*0480*/ 	.short	0x010a
        /*0482*/ 	.byte	0xff
	.zero		1


	//   ....[57]....
        /*0484*/ 	.word	0x00002fe0
        /*0488*/ 	.word	0x00000002
        /*048c*/ 	.word	0x00000000
        /*0490*/ 	.short	0x0101
        /*0492*/ 	.byte	0xff
	.zero		1


	//   ....[58]....
        /*0494*/ 	.word	0x00003070
        /*0498*/ 	.word	0x000000ff
        /*049c*/ 	.word	0x000000b0
        /*04a0*/ 	.short	0x0106
        /*04a2*/ 	.byte	0x04
	.zero		1


	//   ....[59]....
        /*04a4*/ 	.word	0x00003090
        /*04a8*/ 	.word	0x000000ff
        /*04ac*/ 	.word	0x000000b0
        /*04b0*/ 	.short	0x010a
        /*04b2*/ 	.byte	0x04
	.zero		1


	//   ....[60]....
        /*04b4*/ 	.word	0x00003120
        /*04b8*/ 	.word	0x000000ff
        /*04bc*/ 	.word	0x000000b0
        /*04c0*/ 	.short	0x0106
        /*04c2*/ 	.byte	0x07
	.zero		1


	//   ....[61]....
        /*04c4*/ 	.word	0x00003160
        /*04c8*/ 	.word	0x00000000
        /*04cc*/ 	.word	0x000000b0
        /*04d0*/ 	.short	0x010a
        /*04d2*/ 	.byte	0xff
	.zero		1


	//   ....[62]....
        /*04d4*/ 	.word	0x00003730
        /*04d8*/ 	.word	0x00000000
        /*04dc*/ 	.word	0x000000a0
        /*04e0*/ 	.short	0x010a
        /*04e2*/ 	.byte	0xff
	.zero		1


	//   ....[63]....
        /*04e4*/ 	.word	0x00003830
        /*04e8*/ 	.word	0x00000003
        /*04ec*/ 	.word	0x00000000
        /*04f0*/ 	.short	0x0101
        /*04f2*/ 	.byte	0xff
	.zero		1


	//   ....[64]....
        /*04f4*/ 	.word	0x00003840
        /*04f8*/ 	.word	0x000000ff
        /*04fc*/ 	.word	0x00000000
        /*0500*/ 	.short	0x010a
        /*0502*/ 	.byte	0x04
	.zero		1


	//   ....[65]....
        /*0504*/ 	.word	0x000038c0
        /*0508*/ 	.word	0x000000ff
        /*050c*/ 	.word	0x000000e0
        /*0510*/ 	.short	0x010a
        /*0512*/ 	.byte	0x2e
	.zero		1


	//   ....[66]....
        /*0514*/ 	.word	0x000039a0
        /*0518*/ 	.word	0x000000ff
        /*051c*/ 	.word	0x00000000
        /*0520*/ 	.short	0x010a
        /*0522*/ 	.byte	0x07
	.zero		1


	//   ....[67]....
        /*0524*/ 	.word	0x00003ae0
        /*0528*/ 	.word	0x000000ff
        /*052c*/ 	.word	0x00000000
        /*0530*/ 	.short	0x010a
        /*0532*/ 	.byte	0x04
	.zero		1


	//   ....[68]....
        /*0534*/ 	.word	0x00003eb0
        /*0538*/ 	.word	0x000000ff
        /*053c*/ 	.word	0x00000000
        /*0540*/ 	.short	0x010a
        /*0542*/ 	.byte	0x04
	.zero		1


	//   ....[69]....
        /*0544*/ 	.word	0x00003f40
        /*0548*/ 	.word	0x000000ff
        /*054c*/ 	.word	0x00000000
        /*0550*/ 	.short	0x010a
        /*0552*/ 	.byte	0x05
	.zero		1


	//   ....[70]....
        /*0554*/ 	.word	0x00003fd0
        /*0558*/ 	.word	0x000000ff
        /*055c*/ 	.word	0x00000000
        /*0560*/ 	.short	0x010a
        /*0562*/ 	.byte	0x05
	.zero		1


	//   ....[71]....
        /*0564*/ 	.word	0x00004060
        /*0568*/ 	.word	0x000000ff
        /*056c*/ 	.word	0x00000000
        /*0570*/ 	.short	0x010a
        /*0572*/ 	.byte	0x04
	.zero		1


	//   ....[72]....
        /*0574*/ 	.word	0x000044f0
        /*0578*/ 	.word	0x0000000c
        /*057c*/ 	.word	0x000000a0
        /*0580*/ 	.short	0x010a
        /*0582*/ 	.byte	0xff
	.zero		1


	//   ....[73]....
        /*0584*/ 	.word	0x00004660
        /*0588*/ 	.word	0x00000000
        /*058c*/ 	.word	0x00000000
        /*0590*/ 	.short	0x0101
        /*0592*/ 	.byte	0xff
	.zero		1


	//   ....[74]....
        /*0594*/ 	.word	0x00004ae0
        /*0598*/ 	.word	0x000000ff
        /*059c*/ 	.word	0x00000098
        /*05a0*/ 	.short	0x010a
        /*05a2*/ 	.byte	0x18
	.zero		1


	//   ....[75]....
        /*05a4*/ 	.word	0x00004ca0
        /*05a8*/ 	.word	0x000000ff
        /*05ac*/ 	.word	0x00000078
        /*05b0*/ 	.short	0x010a
        /*05b2*/ 	.byte	0x04
	.zero		1


	//   ....[76]....
        /*05b4*/ 	.word	0x00004e70
        /*05b8*/ 	.word	0x000000ff
        /*05bc*/ 	.word	0x00000060
        /*05c0*/ 	.short	0x010b
        /*05c2*/ 	.byte	0x04
	.zero		1


	//   ....[77]....
        /*05c4*/ 	.word	0x00004e80
        /*05c8*/ 	.word	0x000000ff
        /*05cc*/ 	.word	0x00000000
        /*05d0*/ 	.short	0x0101
        /*05d2*/ 	.byte	0x14
	.zero		1


	//   ....[78]....
        /*05d4*/ 	.word	0x00004e90
        /*05d8*/ 	.word	0x000000ff
        /*05dc*/ 	.word	0x00000078
        /*05e0*/ 	.short	0x010a
        /*05e2*/ 	.byte	0x05
	.zero		1


	//   ....[79]....
        /*05e4*/ 	.word	0x00005080
        /*05e8*/ 	.word	0x000000ff
        /*05ec*/ 	.word	0x00000060
        /*05f0*/ 	.short	0x010b
        /*05f2*/ 	.byte	0x05
	.zero		1


	//   ....[80]....
        /*05f4*/ 	.word	0x00005090
        /*05f8*/ 	.word	0x000000ff
        /*05fc*/ 	.word	0x00000000
        /*0600*/ 	.short	0x0101
        /*0602*/ 	.byte	0x04
	.zero		1


	//   ....[81]....
        /*0604*/ 	.word	0x00005130
        /*0608*/ 	.word	0x000000ff
        /*060c*/ 	.word	0x00000000
        /*0610*/ 	.short	0x010a
        /*0612*/ 	.byte	0x04
	.zero		1


	//   ....[82]....
        /*0614*/ 	.word	0x000051c0
        /*0618*/ 	.word	0x000000ff
        /*061c*/ 	.word	0x00000000
        /*0620*/ 	.short	0x010a
        /*0622*/ 	.byte	0x05
	.zero		1


	//   ....[83]....
        /*0624*/ 	.word	0x00005260
        /*0628*/ 	.word	0x00000000
        /*062c*/ 	.word	0x00000000
        /*0630*/ 	.short	0x010a
        /*0632*/ 	.byte	0xff
	.zero		1


	//   ....[84]....
        /*0634*/ 	.word	0x000055c0
        /*0638*/ 	.word	0x00000000
        /*063c*/ 	.word	0x000000a0
        /*0640*/ 	.short	0x010a
        /*0642*/ 	.byte	0xff
	.zero		1


	//   ....[85]....
        /*0644*/ 	.word	0x00005690
        /*0648*/ 	.word	0x00000000
        /*064c*/ 	.word	0x00000000
        /*0650*/ 	.short	0x0101
        /*0652*/ 	.byte	0xff
	.zero		1


	//   ....[86]....
        /*0654*/ 	.word	0x000062a0
        /*0658*/ 	.word	0x00000002
        /*065c*/ 	.word	0x00000060
        /*0660*/ 	.short	0x010a
        /*0662*/ 	.byte	0xff
	.zero		1


	//   ....[87]....
        /*0664*/ 	.word	0x000062e0
        /*0668*/ 	.word	0x0000001b
        /*066c*/ 	.word	0x000000c0
        /*0670*/ 	.short	0x010a
        /*0672*/ 	.byte	0xff
	.zero		1


	//   ....[88]....
        /*0674*/ 	.word	0x000063d0
        /*0678*/ 	.word	0x00000002
        /*067c*/ 	.word	0x00000060
        /*0680*/ 	.short	0x010a
        /*0682*/ 	.byte	0xff
	.zero		1


	//   ....[89]....
        /*0684*/ 	.word	0x00006560
        /*0688*/ 	.word	0x0000001b
        /*068c*/ 	.word	0x000000c0
        /*0690*/ 	.short	0x010a
        /*0692*/ 	.byte	0xff
	.zero		1


	//   ....[90]....
        /*0694*/ 	.word	0x00006d30
        /*0698*/ 	.word	0x00000000
        /*069c*/ 	.word	0x00000000
        /*06a0*/ 	.short	0x0101
        /*06a2*/ 	.byte	0xff
	.zero		1


	//   ....[91]....
        /*06a4*/ 	.word	0x00006d40
        /*06a8*/ 	.word	0x00000002
        /*06ac*/ 	.word	0x00000060
        /*06b0*/ 	.short	0x010a
        /*06b2*/ 	.byte	0xff
	.zero		1


	//   ....[92]....
        /*06b4*/ 	.word	0x00006e00
        /*06b8*/ 	.word	0x00000002
        /*06bc*/ 	.word	0x00000060
        /*06c0*/ 	.short	0x010a
        /*06c2*/ 	.byte	0xff
	.zero		1


	//   ....[93]....
        /*06c4*/ 	.word	0x000071b0
        /*06c8*/ 	.word	0x000000ff
        /*06cc*/ 	.word	0x00000000
        /*06d0*/ 	.short	0x0101
        /*06d2*/ 	.byte	0x04
	.zero		1


	//   ....[94]....
        /*06d4*/ 	.word	0x00007700
        /*06d8*/ 	.word	0x00000000
        /*06dc*/ 	.word	0x00000000
        /*06e0*/ 	.short	0x0101
        /*06e2*/ 	.byte	0xff
	.zero		1


	//   ....[95]....
        /*06e4*/ 	.word	0x000079b0
        /*06e8*/ 	.word	0x000000ff
        /*06ec*/ 	.word	0x00000000
        /*06f0*/ 	.short	0x0101
        /*06f2*/ 	.byte	0x04
	.zero		1


	//   ....[96]....
        /*06f4*/ 	.word	0x000079d0
        /*06f8*/ 	.word	0x00000000
        /*06fc*/ 	.word	0x00000110
        /*0700*/ 	.short	0x010a
        /*0702*/ 	.byte	0xff
	.zero		1


	//   ....[97]....
        /*0704*/ 	.word	0x00007a30
        /*0708*/ 	.word	0x00000000
        /*070c*/ 	.word	0x00000030
        /*0710*/ 	.short	0x010a
        /*0712*/ 	.byte	0xff
	.zero		1


	//   ....[98]....
        /*0714*/ 	.word	0x00007a90
        /*0718*/ 	.word	0x00000000
        /*071c*/ 	.word	0x00000030
        /*0720*/ 	.short	0x010a
        /*0722*/ 	.byte	0xff
	.zero		1


	//   ....[99]....
        /*0724*/ 	.word	0x00007ae0
        /*0728*/ 	.word	0x00000003
        /*072c*/ 	.word	0x000000a0
        /*0730*/ 	.short	0x010a
        /*0732*/ 	.byte	0xff
	.zero		1


	//   ....[100]....
        /*0734*/ 	.word	0x00007b40
        /*0738*/ 	.word	0x00000000
        /*073c*/ 	.word	0x00000000
        /*0740*/ 	.short	0x010a
        /*0742*/ 	.byte	0xff
	.zero		1


	//   ....[101]....
        /*0744*/ 	.word	0x00007ba0
        /*0748*/ 	.word	0x00000000
        /*074c*/ 	.word	0x00000000
        /*0750*/ 	.short	0x010a
        /*0752*/ 	.byte	0xff
	.zero		1


	//   ....[102]....
        /*0754*/ 	.word	0x00007c00
        /*0758*/ 	.word	0x00000000
        /*075c*/ 	.word	0x00000000
        /*0760*/ 	.short	0x010a
        /*0762*/ 	.byte	0xff
	.zero		1


	//   ....[103]....
        /*0764*/ 	.word	0x00007c60
        /*0768*/ 	.word	0x00000000
        /*076c*/ 	.word	0x00000000
        /*0770*/ 	.short	0x010a
        /*0772*/ 	.byte	0xff
	.zero		1


	//   ....[104]....
        /*0774*/ 	.word	0x00007cc0
        /*0778*/ 	.word	0x00000000
        /*077c*/ 	.word	0x00000000
        /*0780*/ 	.short	0x010a
        /*0782*/ 	.byte	0xff
	.zero		1


	//   ....[105]....
        /*0784*/ 	.word	0x00007d10
        /*0788*/ 	.word	0x00000002
        /*078c*/ 	.word	0x00000100
        /*0790*/ 	.short	0x010a
        /*0792*/ 	.byte	0xff
	.zero		1


	//   ....[106]....
        /*0794*/ 	.word	0x00007d70
        /*0798*/ 	.word	0x00000002
        /*079c*/ 	.word	0x000000b0
        /*07a0*/ 	.short	0x010a
        /*07a2*/ 	.byte	0xff
	.zero		1


	//   ....[107]....
        /*07a4*/ 	.word	0x00007dc0
        /*07a8*/ 	.word	0x00000002
        /*07ac*/ 	.word	0x000000a0
        /*07b0*/ 	.short	0x010a
        /*07b2*/ 	.byte	0xff
	.zero		1


	//   ....[108]....
        /*07b4*/ 	.word	0x00007e20
        /*07b8*/ 	.word	0x00000000
        /*07bc*/ 	.word	0x000000b0
        /*07c0*/ 	.short	0x010a
        /*07c2*/ 	.byte	0xff
	.zero		1


	//   ....[109]....
        /*07c4*/ 	.word	0x00007e70
        /*07c8*/ 	.word	0x00000000
        /*07cc*/ 	.word	0x000000a0
        /*07d0*/ 	.short	0x010a
        /*07d2*/ 	.byte	0xff
	.zero		1


	//   ....[110]....
        /*07d4*/ 	.word	0x00007ed0
        /*07d8*/ 	.word	0x00000002
        /*07dc*/ 	.word	0x000000e0
        /*07e0*/ 	.short	0x010a
        /*07e2*/ 	.byte	0xff
	.zero		1


	//   ....[111]....
        /*07e4*/ 	.word	0x00007f30
        /*07e8*/ 	.word	0x00000000
        /*07ec*/ 	.word	0x00000000
        /*07f0*/ 	.short	0x010a
        /*07f2*/ 	.byte	0xff
	.zero		1


	//   ....[112]....
        /*07f4*/ 	.word	0x00007f90
        /*07f8*/ 	.word	0x00000000
        /*07fc*/ 	.word	0x00000000
        /*0800*/ 	.short	0x010a
        /*0802*/ 	.byte	0xff
	.zero		1


	//   ....[113]....
        /*0804*/ 	.word	0x00007ff0
        /*0808*/ 	.word	0x00000000
        /*080c*/ 	.word	0x00000000
        /*0810*/ 	.short	0x010a
        /*0812*/ 	.byte	0xff
	.zero		1


	//   ....[114]....
        /*0814*/ 	.word	0x00008050
        /*0818*/ 	.word	0x00000000
        /*081c*/ 	.word	0x00000000
        /*0820*/ 	.short	0x010a
        /*0822*/ 	.byte	0xff
	.zero		1


	//   ....[115]....
        /*0824*/ 	.word	0x000080b0
        /*0828*/ 	.word	0x00000000
        /*082c*/ 	.word	0x00000000
        /*0830*/ 	.short	0x010a
        /*0832*/ 	.byte	0xff
	.zero		1


	//   ....[116]....
        /*0834*/ 	.word	0x00008100
        /*0838*/ 	.word	0x0000000c
        /*083c*/ 	.word	0x000000a0
        /*0840*/ 	.short	0x010a
        /*0842*/ 	.byte	0xff
	.zero		1


	//   ....[117]....
        /*0844*/ 	.word	0x00008160
        /*0848*/ 	.word	0x00000000
        /*084c*/ 	.word	0x00000098
        /*0850*/ 	.short	0x010a
        /*0852*/ 	.byte	0xff
	.zero		1


	//   ....[118]....
        /*0854*/ 	.word	0x000081c0
        /*0858*/ 	.word	0x00000000
        /*085c*/ 	.word	0x00000078
        /*0860*/ 	.short	0x010a
        /*0862*/ 	.byte	0xff
	.zero		1


	//   ....[119]....
        /*0864*/ 	.word	0x00008220
        /*0868*/ 	.word	0x00000006
        /*086c*/ 	.word	0x00000078
        /*0870*/ 	.short	0x010a
        /*0872*/ 	.byte	0xff
	.zero		1


	//   ....[120]....
        /*0874*/ 	.word	0x00008280
        /*0878*/ 	.word	0x00000000
        /*087c*/ 	.word	0x00000000
        /*0880*/ 	.short	0x010a
        /*0882*/ 	.byte	0xff
	.zero		1


	//   ....[121]....
        /*0884*/ 	.word	0x000082e0
        /*0888*/ 	.word	0x00000000
        /*088c*/ 	.word	0x00000000
        /*0890*/ 	.short	0x010a
        /*0892*/ 	.byte	0xff
	.zero		1


	//   ....[122]....
        /*0894*/ 	.word	0x00008330
        /*0898*/ 	.word	0x00000000
        /*089c*/ 	.word	0x000000a0
        /*08a0*/ 	.short	0x010a
        /*08a2*/ 	.byte	0xff
	.zero		1


	//   ....[123]....
        /*08a4*/ 	.word	0x00008380
        /*08a8*/ 	.word	0x00000002
        /*08ac*/ 	.word	0x00000060
        /*08b0*/ 	.short	0x010a
        /*08b2*/ 	.byte	0xff
	.zero		1


	//   ....[124]....
        /*08b4*/ 	.word	0x000083d0
        /*08b8*/ 	.word	0x0000001b
        /*08bc*/ 	.word	0x000000c0
        /*08c0*/ 	.short	0x010a
        /*08c2*/ 	.byte	0xff
	.zero		1


	//   ....[125]....
        /*08c4*/ 	.word	0x00008420
        /*08c8*/ 	.word	0x00000002
        /*08cc*/ 	.word	0x00000060
        /*08d0*/ 	.short	0x010a
        /*08d2*/ 	.byte	0xff
	.zero		1


	//----- nvinfo : EIATTR_NUM_MBARRIERS
	.align		4
.L_47:
        /*08d4*/ 	.byte	0x03, 0x38
        /*08d6*/ 	.short	0x0024


	//----- nvinfo : EIATTR_EXIT_INSTR_OFFSETS
	.align		4
        /*08d8*/ 	.byte	0x04, 0x1c
        /*08da*/ 	.short	(.L_49 - .L_48)


	//   ....[0]....
.L_48:
        /*08dc*/ 	.word	0x00002c40


	//   ....[1]....
        /*08e0*/ 	.word	0x00003130


	//   ....[2]....
        /*08e4*/ 	.word	0x00003190


	//   ....[3]....
        /*08e8*/ 	.word	0x000042c0


	//   ....[4]....
        /*08ec*/ 	.word	0x00005290


	//   ....[5]....
        /*08f0*/ 	.word	0x000052d0


	//   ....[6]....
        /*08f4*/ 	.word	0x000078a0


	//   ....[7]....
        /*08f8*/ 	.word	0x00007920


	//   ....[8]....
        /*08fc*/ 	.word	0x00007950


	//   ....[9]....
        /*0900*/ 	.word	0x000079c0


	//----- nvinfo : EIATTR_MAX_THREADS
	.align		4
.L_49:
        /*0904*/ 	.byte	0x04, 0x05
        /*0906*/ 	.short	(.L_51 - .L_50)
.L_50:
        /*0908*/ 	.word	0x00000100
        /*090c*/ 	.word	0x00000001
        /*0910*/ 	.word	0x00000001


	//----- nvinfo : EIATTR_CRS_STACK_SIZE
	.align		4
.L_51:
        /*0914*/ 	.byte	0x04, 0x1e
        /*0916*/ 	.short	(.L_53 - .L_52)
.L_52:
        /*0918*/ 	.word	0x00000000


	//----- nvinfo : EIATTR_CBANK_PARAM_SIZE
	.align		4
.L_53:
        /*091c*/ 	.byte	0x03, 0x19
        /*091e*/ 	.short	0x0800


	//----- nvinfo : EIATTR_PARAM_CBANK
	.align		4
        /*0920*/ 	.byte	0x04, 0x0a
        /*0922*/ 	.short	(.L_55 - .L_54)
	.align		4
.L_54:
        /*0924*/ 	.word	index@(.nv.constant0._ZN7cutlass13device_kernelINS_4gemm6kernel13GemmUniversalIN4cute5tupleIJiiiiEEENS1_10collective13CollectiveMmaINS1_35MainloopSm100TmaUmmaWarpSpecializedILi6ELi2ELi4ENS5_IJNS4_1CILi1EEENSA_ILi2EEESB_EEEEENS5_IJNSA_ILi64EEESF_NSA_ILi128EEEEEENS_6half_tENS5_IJlSB_lEEESI_SJ_NS4_8TiledMMAINS4_8MMA_AtomIJNS4_20SM100_MMA_F16BF16_SSISI_SI_fLi64ELi64ELNS4_4UMMA5MajorE0ELSO_0ELNSN_7ScaleInE0ELSP_0EEEEEENS4_6LayoutINS5_IJSB_SB_SB_EEENS5_IJNSA_ILi0EEESU_SU_EEEEENS5_IJNS4_10UnderscoreESX_SX_EEEEENS4_23SM90_TMA_LOAD_MULTICASTENS4_14ComposedLayoutINS4_7SwizzleILi3ELi4ELi3EEENS4_18smem_ptr_flag_bitsILi16EEENSS_INS5_IJNSA_ILi8EEESF_EEENS5_IJSF_SB_EEEEEEEvNS4_8identityENS4_13SM90_TMA_LOADES1A_vS1B_EENS_8epilogue10collective18CollectiveEpilogueINS1E_23Sm100TmaWarpSpecializedILi3ELi2ELi16ELb1ELb0EEEJSH_NS5_IJNSS_ISF_SB_EENSS_INSA_ILi32EEESB_EEEEESI_SJ_SI_SJ_NS1E_6fusion15FusionCallbacksIS1I_NS1N_17LinearCombinationISI_fSI_fLNS_15FloatRoundStyleE2EEESH_S1M_JEEENS4_5SM1004TMEM4LOAD26SM100_TMEM_LOAD_16dp256b4xES1C_NS11_INS12_ILi2ELi4ELi3EEES15_NSS_INS5_IJS16_S1K_EEENS5_IJS1K_SB_EEEEEEENS4_17SM75_U32x4_LDSM_NENS4_14SM90_TMA_STOREES21_NS4_17SM90_U32x4_STSM_NENS4_39AutoVectorizingCopyWithAssumedAlignmentILi128EEEEEEvvEEEEvNT_6ParamsE)
        /*0928*/ 	.short	0x0380
        /*092a*/ 	.short	0x0800


	//----- nvinfo : EIATTR_SW_WAR
	.align		4
.L_55:
        /*092c*/ 	.byte	0x04, 0x36
        /*092e*/ 	.short	(.L_57 - .L_56)
.L_56:
        /*0930*/ 	.word	0x00000008
.L_57:


//--------------------- .nv.callgraph             --------------------------
	.section	.nv.callgraph,"",@"SHT_CUDA_CALLGRAPH"
	.align	4
	.sectionentsize	8
	.align		4
        /*0000*/ 	.word	0x00000000
	.align		4
        /*0004*/ 	.word	0xffffffff
	.align		4
        /*0008*/ 	.word	index@(_ZN7cutlass13device_kernelINS_4gemm6kernel13GemmUniversalIN4cute5tupleIJiiiiEEENS1_10collective13CollectiveMmaINS1_35MainloopSm100TmaUmmaWarpSpecializedILi6ELi2ELi4ENS5_IJNS4_1CILi1EEENSA_ILi2EEESB_EEEEENS5_IJNSA_ILi64EEESF_NSA_ILi128EEEEEENS_6half_tENS5_IJlSB_lEEESI_SJ_NS4_8TiledMMAINS4_8MMA_AtomIJNS4_20SM100_MMA_F16BF16_SSISI_SI_fLi64ELi64ELNS4_4UMMA5MajorE0ELSO_0ELNSN_7ScaleInE0ELSP_0EEEEEENS4_6LayoutINS5_IJSB_SB_SB_EEENS5_IJNSA_ILi0EEESU_SU_EEEEENS5_IJNS4_10UnderscoreESX_SX_EEEEENS4_23SM90_TMA_LOAD_MULTICASTENS4_14ComposedLayoutINS4_7SwizzleILi3ELi4ELi3EEENS4_18smem_ptr_flag_bitsILi16EEENSS_INS5_IJNSA_ILi8EEESF_EEENS5_IJSF_SB_EEEEEEEvNS4_8identityENS4_13SM90_TMA_LOADES1A_vS1B_EENS_8epilogue10collective18CollectiveEpilogueINS1E_23Sm100TmaWarpSpecializedILi3ELi2ELi16ELb1ELb0EEEJSH_NS5_IJNSS_ISF_SB_EENSS_INSA_ILi32EEESB_EEEEESI_SJ_SI_SJ_NS1E_6fusion15FusionCallbacksIS1I_NS1N_17LinearCombinationISI_fSI_fLNS_15FloatRoundStyleE2EEESH_S1M_JEEENS4_5SM1004TMEM4LOAD26SM100_TMEM_LOAD_16dp256b4xES1C_NS11_INS12_ILi2ELi4ELi3EEES15_NSS_INS5_IJS16_S1K_EEENS5_IJS1K_SB_EEEEEEENS4_17SM75_U32x4_LDSM_NENS4_14SM90_TMA_STOREES21_NS4_17SM90_U32x4_STSM_NENS4_39AutoVectorizingCopyWithAssumedAlignmentILi128EEEEEEvvEEEEvNT_6ParamsE)
	.align		4
        /*000c*/ 	.word	index@(__assertfail)
	.align		4
        /*0010*/ 	.word	0x00000000
	.align		4
        /*0014*/ 	.word	0xfffffffe
	.align		4
        /*0018*/ 	.word	0x00000000
	.align		4
        /*001c*/ 	.word	0xfffffffd
	.align		4
        /*0020*/ 	.word	0x00000000
	.align		4
        /*0024*/ 	.word	0xfffffffc


//--------------------- .nv.constant4             --------------------------
	.section	.nv.constant4,"a",@progbits
	.align	8
	.align		8
.nv.constant4:
        /*0000*/ 	.dword	__assertfail
	.align		8
        /*0008*/ 	.dword	__unnamed_1
	.align		8
        /*0010*/ 	.dword	__unnamed_2
	.align		8
        /*0018*/ 	.dword	_ZN40_INTERNAL_47d3d521_4_k_cu_25b57800_186344cuda3std3__45__cpo5beginE
	.align		8
        /*0020*/ 	.dword	_ZN40_INTERNAL_47d3d521_4_k_cu_25b57800_186344cuda3std3__45__cpo3endE
	.align		8
        /*0028*/ 	.dword	_ZN40_INTERNAL_47d3d521_4_k_cu_25b57800_186344cuda3std3__45__cpo6cbeginE
	.align		8
        /*0030*/ 	.dword	_ZN40_INTERNAL_47d3d521_4_k_cu_25b57800_186344cuda3std3__45__cpo4cendE
	.align		8
        /*0038*/ 	.dword	_ZN40_INTERNAL_47d3d521_4_k_cu_25b57800_186344cuda3std3__442_GLOBAL__N__47d3d521_4_k_cu_25b57800_186346ignoreE
	.align		8
        /*0040*/ 	.dword	_ZN40_INTERNAL_47d3d521_4_k_cu_25b57800_186344cuda3std3__419piecewise_constructE
	.align		8
        /*0048*/ 	.dword	_ZN40_INTERNAL_47d3d521_4_k_cu_25b57800_186344cuda3std3__48in_placeE
	.align		8
        /*0050*/ 	.dword	_ZN40_INTERNAL_47d3d521_4_k_cu_25b57800_186344cuda3std6ranges3__45__cpo4swapE
	.align		8
        /*0058*/ 	.dword	_ZN40_INTERNAL_47d3d521_4_k_cu_25b57800_186344cuda3std6ranges3__45__cpo9iter_moveE
	.align		8
        /*0060*/ 	.dword	_ZN40_INTERNAL_47d3d521_4_k_cu_25b57800_186344cute7productE
	.align		8
        /*0068*/ 	.dword	_ZN40_INTERNAL_47d3d521_4_k_cu_25b57800_186344cute1_E
	.align		8
        /*0070*/ 	.dword	$str$25
	.align		8
        /*0078*/ 	.dword	$str$26
	.align		8
        /*0080*/ 	.dword	$str$27
	.align		8
        /*0088*/ 	.dword	$str$28


//--------------------- .text._ZN7cutlass13device_kernelINS_4gemm6kernel13GemmUniversalIN4cute5tupleIJiiiiEEENS1_10collective13CollectiveMmaINS1_35MainloopSm100TmaUmmaWarpSpecializedILi6ELi2ELi4ENS5_IJNS4_1CILi1EEENSA_ILi2EEESB_EEEEENS5_IJNSA_ILi64EEESF_NSA_ILi128EEEEEENS_6half_tENS5_IJlSB_lEEESI_SJ_NS4_8TiledMMAINS4_8MMA_AtomIJNS4_20SM100_MMA_F16BF16_SSISI_SI_fLi64ELi64ELNS4_4UMMA5MajorE0ELSO_0ELNSN_7ScaleInE0ELSP_0EEEEEENS4_6LayoutINS5_IJSB_SB_SB_EEENS5_IJNSA_ILi0EEESU_SU_EEEEENS5_IJNS4_10UnderscoreESX_SX_EEEEENS4_23SM90_TMA_LOAD_MULTICASTENS4_14ComposedLayoutINS4_7SwizzleILi3ELi4ELi3EEENS4_18smem_ptr_flag_bitsILi16EEENSS_INS5_IJNSA_ILi8EEESF_EEENS5_IJSF_SB_EEEEEEEvNS4_8identityENS4_13SM90_TMA_LOADES1A_vS1B_EENS_8epilogue10collective18CollectiveEpilogueINS1E_23Sm100TmaWarpSpecializedILi3ELi2ELi16ELb1ELb0EEEJSH_NS5_IJNSS_ISF_SB_EENSS_INSA_ILi32EEESB_EEEEESI_SJ_SI_SJ_NS1E_6fusion15FusionCallbacksIS1I_NS1N_17LinearCombinationISI_fSI_fLNS_15FloatRoundStyleE2EEESH_S1M_JEEENS4_5SM1004TMEM4LOAD26SM100_TMEM_LOAD_16dp256b4xES1C_NS11_INS12_ILi2ELi4ELi3EEES15_NSS_INS5_IJS16_S1K_EEENS5_IJS1K_SB_EEEEEEENS4_17SM75_U32x4_LDSM_NENS4_14SM90_TMA_STOREES21_NS4_17SM90_U32x4_STSM_NENS4_39AutoVectorizingCopyWithAssumedAlignmentILi128EEEEEEvvEEEEvNT_6ParamsE --------------------------
	.section	.text._ZN7cutlass13device_kernelINS_4gemm6kernel13GemmUniversalIN4cute5tupleIJiiiiEEENS1_10collective13CollectiveMmaINS1_35MainloopSm100TmaUmmaWarpSpecializedILi6ELi2ELi4ENS5_IJNS4_1CILi1EEENSA_ILi2EEESB_EEEEENS5_IJNSA_ILi64EEESF_NSA_ILi128EEEEEENS_6half_tENS5_IJlSB_lEEESI_SJ_NS4_8TiledMMAINS4_8MMA_AtomIJNS4_20SM100_MMA_F16BF16_SSISI_SI_fLi64ELi64ELNS4_4UMMA5MajorE0ELSO_0ELNSN_7ScaleInE0ELSP_0EEEEEENS4_6LayoutINS5_IJSB_SB_SB_EEENS5_IJNSA_ILi0EEESU_SU_EEEEENS5_IJNS4_10UnderscoreESX_SX_EEEEENS4_23SM90_TMA_LOAD_MULTICASTENS4_14ComposedLayoutINS4_7SwizzleILi3ELi4ELi3EEENS4_18smem_ptr_flag_bitsILi16EEENSS_INS5_IJNSA_ILi8EEESF_EEENS5_IJSF_SB_EEEEEEEvNS4_8identityENS4_13SM90_TMA_LOADES1A_vS1B_EENS_8epilogue10collective18CollectiveEpilogueINS1E_23Sm100TmaWarpSpecializedILi3ELi2ELi16ELb1ELb0EEEJSH_NS5_IJNSS_ISF_SB_EENSS_INSA_ILi32EEESB_EEEEESI_SJ_SI_SJ_NS1E_6fusion15FusionCallbacksIS1I_NS1N_17LinearCombinationISI_fSI_fLNS_15FloatRoundStyleE2EEESH_S1M_JEEENS4_5SM1004TMEM4LOAD26SM100_TMEM_LOAD_16dp256b4xES1C_NS11_INS12_ILi2ELi4ELi3EEES15_NSS_INS5_IJS16_S1K_EEENS5_IJS1K_SB_EEEEEEENS4_17SM75_U32x4_LDSM_NENS4_14SM90_TMA_STOREES21_NS4_17SM90_U32x4_STSM_NENS4_39AutoVectorizingCopyWithAssumedAlignmentILi128EEEEEEvvEEEEvNT_6ParamsE,"ax",@progbits
	.align	128
.text._ZN7cutlass13device_kernelINS_4gemm6kernel13GemmUniversalIN4cute5tupleIJiiiiEEENS1_10collective13CollectiveMmaINS1_35MainloopSm100TmaUmmaWarpSpecializedILi6ELi2ELi4ENS5_IJNS4_1CILi1EEENSA_ILi2EEESB_EEEEENS5_IJNSA_ILi64EEESF_NSA_ILi128EEEEEENS_6half_tENS5_IJlSB_lEEESI_SJ_NS4_8TiledMMAINS4_8MMA_AtomIJNS4_20SM100_MMA_F16BF16_SSISI_SI_fLi64ELi64ELNS4_4UMMA5MajorE0ELSO_0ELNSN_7ScaleInE0ELSP_0EEEEEENS4_6LayoutINS5_IJSB_SB_SB_EEENS5_IJNSA_ILi0EEESU_SU_EEEEENS5_IJNS4_10UnderscoreESX_SX_EEEEENS4_23SM90_TMA_LOAD_MULTICASTENS4_14ComposedLayoutINS4_7SwizzleILi3ELi4ELi3EEENS4_18smem_ptr_flag_bitsILi16EEENSS_INS5_IJNSA_ILi8EEESF_EEENS5_IJSF_SB_EEEEEEEvNS4_8identityENS4_13SM90_TMA_LOADES1A_vS1B_EENS_8epilogue10collective18CollectiveEpilogueINS1E_23Sm100TmaWarpSpecializedILi3ELi2ELi16ELb1ELb0EEEJSH_NS5_IJNSS_ISF_SB_EENSS_INSA_ILi32EEESB_EEEEESI_SJ_SI_SJ_NS1E_6fusion15FusionCallbacksIS1I_NS1N_17LinearCombinationISI_fSI_fLNS_15FloatRoundStyleE2EEESH_S1M_JEEENS4_5SM1004TMEM4LOAD26SM100_TMEM_LOAD_16dp256b4xES1C_NS11_INS12_ILi2ELi4ELi3EEES15_NSS_INS5_IJS16_S1K_EEENS5_IJS1K_SB_EEEEEEENS4_17SM75_U32x4_LDSM_NENS4_14SM90_TMA_STOREES21_NS4_17SM90_U32x4_STSM_NENS4_39AutoVectorizingCopyWithAssumedAlignmentILi128EEEEEEvvEEEEvNT_6ParamsE:
        .type           _ZN7cutlass13device_kernelINS_4gemm6kernel13GemmUniversalIN4cute5tupleIJiiiiEEENS1_10collective13CollectiveMmaINS1_35MainloopSm100TmaUmmaWarpSpecializedILi6ELi2ELi4ENS5_IJNS4_1CILi1EEENSA_ILi2EEESB_EEEEENS5_IJNSA_ILi64EEESF_NSA_ILi128EEEEEENS_6half_tENS5_IJlSB_lEEESI_SJ_NS4_8TiledMMAINS4_8MMA_AtomIJNS4_20SM100_MMA_F16BF16_SSISI_SI_fLi64ELi64ELNS4_4UMMA5MajorE0ELSO_0ELNSN_7ScaleInE0ELSP_0EEEEEENS4_6LayoutINS5_IJSB_SB_SB_EEENS5_IJNSA_ILi0EEESU_SU_EEEEENS5_IJNS4_10UnderscoreESX_SX_EEEEENS4_23SM90_TMA_LOAD_MULTICASTENS4_14ComposedLayoutINS4_7SwizzleILi3ELi4ELi3EEENS4_18smem_ptr_flag_bitsILi16EEENSS_INS5_IJNSA_ILi8EEESF_EEENS5_IJSF_SB_EEEEEEEvNS4_8identityENS4_13SM90_TMA_LOADES1A_vS1B_EENS_8epilogue10collective18CollectiveEpilogueINS1E_23Sm100TmaWarpSpecializedILi3ELi2ELi16ELb1ELb0EEEJSH_NS5_IJNSS_ISF_SB_EENSS_INSA_ILi32EEESB_EEEEESI_SJ_SI_SJ_NS1E_6fusion15FusionCallbacksIS1I_NS1N_17LinearCombinationISI_fSI_fLNS_15FloatRoundStyleE2EEESH_S1M_JEEENS4_5SM1004TMEM4LOAD26SM100_TMEM_LOAD_16dp256b4xES1C_NS11_INS12_ILi2ELi4ELi3EEES15_NSS_INS5_IJS16_S1K_EEENS5_IJS1K_SB_EEEEEEENS4_17SM75_U32x4_LDSM_NENS4_14SM90_TMA_STOREES21_NS4_17SM90_U32x4_STSM_NENS4_39AutoVectorizingCopyWithAssumedAlignmentILi128EEEEEEvvEEEEvNT_6ParamsE,@function
        .size           _ZN7cutlass13device_kernelINS_4gemm6kernel13GemmUniversalIN4cute5tupleIJiiiiEEENS1_10collective13CollectiveMmaINS1_35MainloopSm100TmaUmmaWarpSpecializedILi6ELi2ELi4ENS5_IJNS4_1CILi1EEENSA_ILi2EEESB_EEEEENS5_IJNSA_ILi64EEESF_NSA_ILi128EEEEEENS_6half_tENS5_IJlSB_lEEESI_SJ_NS4_8TiledMMAINS4_8MMA_AtomIJNS4_20SM100_MMA_F16BF16_SSISI_SI_fLi64ELi64ELNS4_4UMMA5MajorE0ELSO_0ELNSN_7ScaleInE0ELSP_0EEEEEENS4_6LayoutINS5_IJSB_SB_SB_EEENS5_IJNSA_ILi0EEESU_SU_EEEEENS5_IJNS4_10UnderscoreESX_SX_EEEEENS4_23SM90_TMA_LOAD_MULTICASTENS4_14ComposedLayoutINS4_7SwizzleILi3ELi4ELi3EEENS4_18smem_ptr_flag_bitsILi16EEENSS_INS5_IJNSA_ILi8EEESF_EEENS5_IJSF_SB_EEEEEEEvNS4_8identityENS4_13SM90_TMA_LOADES1A_vS1B_EENS_8epilogue10collective18CollectiveEpilogueINS1E_23Sm100TmaWarpSpecializedILi3ELi2ELi16ELb1ELb0EEEJSH_NS5_IJNSS_ISF_SB_EENSS_INSA_ILi32EEESB_EEEEESI_SJ_SI_SJ_NS1E_6fusion15FusionCallbacksIS1I_NS1N_17LinearCombinationISI_fSI_fLNS_15FloatRoundStyleE2EEESH_S1M_JEEENS4_5SM1004TMEM4LOAD26SM100_TMEM_LOAD_16dp256b4xES1C_NS11_INS12_ILi2ELi4ELi3EEES15_NSS_INS5_IJS16_S1K_EEENS5_IJS1K_SB_EEEEEEENS4_17SM75_U32x4_LDSM_NENS4_14SM90_TMA_STOREES21_NS4_17SM90_U32x4_STSM_NENS4_39AutoVectorizingCopyWithAssumedAlignmentILi128EEEEEEvvEEEEvNT_6ParamsE,(.L_x_167 - _ZN7cutlass13device_kernelINS_4gemm6kernel13GemmUniversalIN4cute5tupleIJiiiiEEENS1_10collective13CollectiveMmaINS1_35MainloopSm100TmaUmmaWarpSpecializedILi6ELi2ELi4ENS5_IJNS4_1CILi1EEENSA_ILi2EEESB_EEEEENS5_IJNSA_ILi64EEESF_NSA_ILi128EEEEEENS_6half_tENS5_IJlSB_lEEESI_SJ_NS4_8TiledMMAINS4_8MMA_AtomIJNS4_20SM100_MMA_F16BF16_SSISI_SI_fLi64ELi64ELNS4_4UMMA5MajorE0ELSO_0ELNSN_7ScaleInE0ELSP_0EEEEEENS4_6LayoutINS5_IJSB_SB_SB_EEENS5_IJNSA_ILi0EEESU_SU_EEEEENS5_IJNS4_10UnderscoreESX_SX_EEEEENS4_23SM90_TMA_LOAD_MULTICASTENS4_14ComposedLayoutINS4_7SwizzleILi3ELi4ELi3EEENS4_18smem_ptr_flag_bitsILi16EEENSS_INS5_IJNSA_ILi8EEESF_EEENS5_IJSF_SB_EEEEEEEvNS4_8identityENS4_13SM90_TMA_LOADES1A_vS1B_EENS_8epilogue10collective18CollectiveEpilogueINS1E_23Sm100TmaWarpSpecializedILi3ELi2ELi16ELb1ELb0EEEJSH_NS5_IJNSS_ISF_SB_EENSS_INSA_ILi32EEESB_EEEEESI_SJ_SI_SJ_NS1E_6fusion15FusionCallbacksIS1I_NS1N_17LinearCombinationISI_fSI_fLNS_15FloatRoundStyleE2EEESH_S1M_JEEENS4_5SM1004TMEM4LOAD26SM100_TMEM_LOAD_16dp256b4xES1C_NS11_INS12_ILi2ELi4ELi3EEES15_NSS_INS5_IJS16_S1K_EEENS5_IJS1K_SB_EEEEEEENS4_17SM75_U32x4_LDSM_NENS4_14SM90_TMA_STOREES21_NS4_17SM90_U32x4_STSM_NENS4_39AutoVectorizingCopyWithAssumedAlignmentILi128EEEEEEvvEEEEvNT_6ParamsE)
        .other          _ZN7cutlass13device_kernelINS_4gemm6kernel13GemmUniversalIN4cute5tupleIJiiiiEEENS1_10collective13CollectiveMmaINS1_35MainloopSm100TmaUmmaWarpSpecializedILi6ELi2ELi4ENS5_IJNS4_1CILi1EEENSA_ILi2EEESB_EEEEENS5_IJNSA_ILi64EEESF_NSA_ILi128EEEEEENS_6half_tENS5_IJlSB_lEEESI_SJ_NS4_8TiledMMAINS4_8MMA_AtomIJNS4_20SM100_MMA_F16BF16_SSISI_SI_fLi64ELi64ELNS4_4UMMA5MajorE0ELSO_0ELNSN_7ScaleInE0ELSP_0EEEEEENS4_6LayoutINS5_IJSB_SB_SB_EEENS5_IJNSA_ILi0EEESU_SU_EEEEENS5_IJNS4_10UnderscoreESX_SX_EEEEENS4_23SM90_TMA_LOAD_MULTICASTENS4_14ComposedLayoutINS4_7SwizzleILi3ELi4ELi3EEENS4_18smem_ptr_flag_bitsILi16EEENSS_INS5_IJNSA_ILi8EEESF_EEENS5_IJSF_SB_EEEEEEEvNS4_8identityENS4_13SM90_TMA_LOADES1A_vS1B_EENS_8epilogue10collective18CollectiveEpilogueINS1E_23Sm100TmaWarpSpecializedILi3ELi2ELi16ELb1ELb0EEEJSH_NS5_IJNSS_ISF_SB_EENSS_INSA_ILi32EEESB_EEEEESI_SJ_SI_SJ_NS1E_6fusion15FusionCallbacksIS1I_NS1N_17LinearCombinationISI_fSI_fLNS_15FloatRoundStyleE2EEESH_S1M_JEEENS4_5SM1004TMEM4LOAD26SM100_TMEM_LOAD_16dp256b4xES1C_NS11_INS12_ILi2ELi4ELi3EEES15_NSS_INS5_IJS16_S1K_EEENS5_IJS1K_SB_EEEEEEENS4_17SM75_U32x4_LDSM_NENS4_14SM90_TMA_STOREES21_NS4_17SM90_U32x4_STSM_NENS4_39AutoVectorizingCopyWithAssumedAlignmentILi128EEEEEEvvEEEEvNT_6ParamsE,@"STO_CUDA_ENTRY STV_DEFAULT"
_ZN7cutlass13device_kernelINS_4gemm6kernel13GemmUniversalIN4cute5tupleIJiiiiEEENS1_10collective13CollectiveMmaINS1_35MainloopSm100TmaUmmaWarpSpecializedILi6ELi2ELi4ENS5_IJNS4_1CILi1EEENSA_ILi2EEESB_EEEEENS5_IJNSA_ILi64EEESF_NSA_ILi128EEEEEENS_6half_tENS5_IJlSB_lEEESI_SJ_NS4_8TiledMMAINS4_8MMA_AtomIJNS4_20SM100_MMA_F16BF16_SSISI_SI_fLi64ELi64ELNS4_4UMMA5MajorE0ELSO_0ELNSN_7ScaleInE0ELSP_0EEEEEENS4_6LayoutINS5_IJSB_SB_SB_EEENS5_IJNSA_ILi0EEESU_SU_EEEEENS5_IJNS4_10UnderscoreESX_SX_EEEEENS4_23SM90_TMA_LOAD_MULTICASTENS4_14ComposedLayoutINS4_7SwizzleILi3ELi4ELi3EEENS4_18smem_ptr_flag_bitsILi16EEENSS_INS5_IJNSA_ILi8EEESF_EEENS5_IJSF_SB_EEEEEEEvNS4_8identityENS4_13SM90_TMA_LOADES1A_vS1B_EENS_8epilogue10collective18CollectiveEpilogueINS1E_23Sm100TmaWarpSpecializedILi3ELi2ELi16ELb1ELb0EEEJSH_NS5_IJNSS_ISF_SB_EENSS_INSA_ILi32EEESB_EEEEESI_SJ_SI_SJ_NS1E_6fusion15FusionCallbacksIS1I_NS1N_17LinearCombinationISI_fSI_fLNS_15FloatRoundStyleE2EEESH_S1M_JEEENS4_5SM1004TMEM4LOAD26SM100_TMEM_LOAD_16dp256b4xES1C_NS11_INS12_ILi2ELi4ELi3EEES15_NSS_INS5_IJS16_S1K_EEENS5_IJS1K_SB_EEEEEEENS4_17SM75_U32x4_LDSM_NENS4_14SM90_TMA_STOREES21_NS4_17SM90_U32x4_STSM_NENS4_39AutoVectorizingCopyWithAssumedAlignmentILi128EEEEEEvvEEEEvNT_6ParamsE:
[----:B------:R-:W1:Y:S01]  /*0000*/  LDC R1, c[0x0][0x37c] ;  /* 0x0000df00ff017b82 */ /* 0x000e620000000800 */
[----:B------:R-:W2:Y:S01]  /*0010*/  S2R R55, SR_TID.X ;  /* 0x0000000000377919 */ /* 0x000ea20000002100 */
[----:B------:R-:W3:Y:S01]  /*0020*/  LDCU.64 UR8, c[0x0][0x890] ;  /* 0x00011200ff0877ac */ /* 0x000ee20008000a00 */
[----:B------:R-:W-:Y:S02]  /*0030*/  PRMT R45, RZ, 0x7610, R45 ;  /* 0x00007610ff2d7816 */ /* 0x000fe4000000002d */
[----:B------:R-:W-:Y:S01]  /*0040*/  ELECT P3, URZ, PT ;  /* 0x0000000000ff782f */ /* 0x000fe20003860000 */
[----:B---3--:R-:W-:-:S04]  /*0050*/  UISETP.NE.U32.AND UP0, UPT, UR8, URZ, UPT ;  /* 0x000000ff0800728c */ /* 0x008fc8000bf05070 */
[----:B------:R-:W-:Y:S01]  /*0060*/  UISETP.NE.AND.EX UP0, UPT, UR9, URZ, UPT, UP0 ;  /* 0x000000ff0900728c */ /* 0x000fe2000bf05300 */
[----:B--2---:R-:W-:-:S05]  /*0070*/  SHF.R.U32.HI R46, RZ, 0x5, R55 ;  /* 0x00000005ff2e7819 */ /* 0x004fca0000011637 */
[----:B------:R-:W2:Y:S02]  /*0080*/  SHFL.IDX PT, R0, R46, RZ, 0x1f ;  /* 0x00001fff2e007589 */ /* 0x000ea400000e0000 */
[----:B--2---:R-:W-:Y:S01]  /*0090*/  R2UR UR22, R0 ;  /* 0x00000000001672ca */ /* 0x004fe200000e0000 */
[----:B-1----:R-:W-:-:S14]  /*00a0*/  BRA.U UP0, `(.L_x_0) ;  /* 0x0000000100307547 */ /* 0x002fdc000b800000 */
[----:B------:R-:W1:Y:S02]  /*00b0*/  LDCU.64 UR4, c[0x0][0x888] ;  /* 0x00011100ff0477ac */ /* 0x000e640008000a00 */
[----:B-1----:R-:W-:-:S04]  /*00c0*/  UISETP.NE.U32.AND UP0, UPT, UR4, URZ, UPT ;  /* 0x000000ff0400728c */ /* 0x002fc8000bf05070 */
[----:B------:R-:W-:-:S09]  /*00d0*/  UISETP.NE.AND.EX UP0, UPT, UR5, URZ, UPT, UP0 ;  /* 0x000000ff0500728c */ /* 0x000fd2000bf05300 */
[----:B------:R-:W-:Y:S05]  /*00e0*/  BRA.U !UP0, `(.L_x_1) ;  /* 0x0000000108147547 */ /* 0x000fea000b800000 */
[----:B------:R-:W1:Y:S01]  /*00f0*/  LDC.64 R26, c[0x0][0x888] ;  /* 0x00022200ff1a7b82 */ /* 0x000e620000000a00 */
[----:B------:R-:W1:Y:S02]  /*0100*/  LDCU.64 UR4, c[0x0][0x358] ;  /* 0x00006b00ff0477ac */ /* 0x000e640008000a00 */
[----:B-1----:R1:W5:Y:S01]  /*0110*/  LDG.E R26, desc[UR4][R26.64] ;  /* 0x000000041a1a7981 */ /* 0x002362000c1e1900 */
[----:B------:R-:W-:Y:S01]  /*0120*/  HFMA2 R45, -RZ, RZ, 0, 5.9604644775390625e-08 ;  /* 0x00000001ff2d7431 */ /* 0x000fe200000001ff */
[----:B------:R-:W-:Y:S05]  /*0130*/  BRA `(.L_x_0) ;  /* 0x00000000000c7947 */ /* 0x000fea0003800000 */
.L_x_1:
[----:B------:R-:W1:Y:S01]  /*0140*/  LDCU UR4, c[0x0][0x880] ;  /* 0x00011000ff0477ac */ /* 0x000e620008000800 */
[----:B------:R-:W-:Y:S01]  /*0150*/  HFMA2 R45, -RZ, RZ, 0, 5.9604644775390625e-08 ;  /* 0x00000001ff2d7431 */ /* 0x000fe200000001ff */
[----:B-1----:R-:W-:-:S07]  /*0160*/  MOV R26, UR4 ;  /* 0x00000004001a7c02 */ /* 0x002fce0008000f00 */
.L_x_0:
[----:B------:R-:W2:Y:S02]  /*0170*/  LDCU.64 UR4, c[0x0][0x8b0] ;  /* 0x00011600ff0477ac */ /* 0x000ea40008000a00 */
[----:B--2---:R-:W-:-:S04]  /*0180*/  UISETP.NE.U32.AND UP0, UPT, UR4, URZ, UPT ;  /* 0x000000ff0400728c */ /* 0x004fc8000bf05070 */
[----:B------:R-:W-:-:S09]  /*0190*/  UISETP.NE.AND.EX UP0, UPT, UR5, URZ, UPT, UP0 ;  /* 0x000000ff0500728c */ /* 0x000fd2000bf05300 */
[----:B------:R-:W-:Y:S05]  /*01a0*/  BRA.U UP0, `(.L_x_2) ;  /* 0x0000000100287547 */ /* 0x000fea000b800000 */
[----:B------:R-:W2:Y:S02]  /*01b0*/  LDCU.64 UR4, c[0x0][0x8a8] ;  /* 0x00011500ff0477ac */ /* 0x000ea40008000a00 */
[----:B--2---:R-:W-:-:S04]  /*01c0*/  UISETP.NE.U32.AND UP0, UPT, UR4, URZ, UPT ;  /* 0x000000ff0400728c */ /* 0x004fc8000bf05070 */
[----:B------:R-:W-:-:S09]  /*01d0*/  UISETP.NE.AND.EX UP0, UPT, UR5, URZ, UPT, UP0 ;  /* 0x000000ff0500728c */ /* 0x000fd2000bf05300 */
[----:B------:R-:W-:Y:S05]  /*01e0*/  BRA.U !UP0, `(.L_x_3) ;  /* 0x0000000108107547 */ /* 0x000fea000b800000 */
[----:B------:R-:W2:Y:S01]  /*01f0*/  LDC.64 R24, c[0x0][0x8a8] ;  /* 0x00022a00ff187b82 */ /* 0x000ea20000000a00 */
[----:B------:R-:W2:Y:S02]  /*0200*/  LDCU.64 UR4, c[0x0][0x358] ;  /* 0x00006b00ff0477ac */ /* 0x000ea40008000a00 */
[----:B--2---:R2:W5:Y:S01]  /*0210*/  LDG.E R24, desc[UR4][R24.64] ;  /* 0x0000000418187981 */ /* 0x004562000c1e1900 */
[----:B------:R-:W-:Y:S05]  /*0220*/  BRA `(.L_x_2) ;  /* 0x0000000000087947 */ /* 0x000fea0003800000 */
.L_x_3:
[----:B------:R-:W2:Y:S02]  /*0230*/  LDCU UR4, c[0x0][0x8a0] ;  /* 0x00011400ff0477ac */ /* 0x000ea40008000800 */
[----:B--2---:R-:W-:Y:S02]  /*0240*/  MOV R24, UR4 ;  /* 0x0000000400187c02 */ /* 0x004fe40008000f00 */
.L_x_2:
[----:B------:R-:W-:Y:S01]  /*0250*/  IMAD.U32 R0, RZ, RZ, UR22 ;  /* 0x00000016ff007e24 */ /* 0x000fe2000f8e00ff */
[----:B------:R-:W-:Y:S04]  /*0260*/  BSSY.RECONVERGENT B0, `(.L_x_4) ;  /* 0x000000c000007945 */ /* 0x000fe80003800200 */
[C---:B------:R-:W-:Y:S02]  /*0270*/  ISETP.NE.OR P1, PT, R0.reuse, 0x1, !P3 ;  /* 0x000000010000780c */ /* 0x040fe40005f25670 */
[----:B------:R-:W-:-:S11]  /*0280*/  ISETP.NE.OR P0, PT, R0, 0x3, !P3 ;  /* 0x000000030000780c */ /* 0x000fd60005f05670 */
[----:B------:R-:W-:Y:S05]  /*0290*/  @P1 BRA `(.L_x_5) ;  /* 0x0000000000201947 */ /* 0x000fea0003800000 */
[----:B------:R-:W3:Y:S02]  /*02a0*/  LDCU.64 UR4, c[0x0][0x348] ;  /* 0x00006900ff0477ac */ /* 0x000ee40008000a00 */
[----:B---3--:R-:W-:Y:S02]  /*02b0*/  UIADD3 UR6, UP1, UPT, UR4, 0x80, URZ ;  /* 0x0000008004067890 */ /* 0x008fe4000ff3e0ff */
[----:B------:R-:W-:Y:S02]  /*02c0*/  UIADD3 UR4, UP0, UPT, UR4, 0x180, URZ ;  /* 0x0000018004047890 */ /* 0x000fe4000ff1e0ff */
[----:B------:R-:W-:Y:S02]  /*02d0*/  UIADD3.X UR7, UPT, UPT, URZ, UR5, URZ, UP1, !UPT ;  /* 0x00000005ff077290 */ /* 0x000fe40008ffe4ff */
[----:B------:R-:W-:-:S07]  /*02e0*/  UIADD3.X UR5, UPT, UPT, URZ, UR5, URZ, UP0, !UPT ;  /* 0x00000005ff057290 */ /* 0x000fce00087fe4ff */
[----:B------:R3:W-:Y:S02]  /*02f0*/  UTMACCTL.PF [UR6] ;  /* 0x00000000060079b9 */ /* 0x0007e40008040000 */
[----:B------:R3:W-:Y:S02]  /*0300*/  UTMACCTL.PF [UR4] ;  /* 0x00000000040079b9 */ /* 0x0007e40008040000 */
[----:B---3--:R-:W-:Y:S01]  /*0310*/  NOP ;  /* 0x0000000000007918 */ /* 0x008fe20000000000 */
.L_x_5:
[----:B------:R-:W-:Y:S05]  /*0320*/  BSYNC.RECONVERGENT B0 ;  /* 0x0000000000007941 */ /* 0x000fea0003800200 */
.L_x_4:
[----:B------:R-:W-:Y:S04]  /*0330*/  BSSY.RECONVERGENT B0, `(.L_x_6) ;  /* 0x000000a000007945 */ /* 0x000fe80003800200 */
        /* <DEDUP_REMOVED lines=9> */
.L_x_7:
[----:B------:R-:W-:Y:S05]  /*03d0*/  BSYNC.RECONVERGENT B0 ;  /* 0x0000000000007941 */ /* 0x000fea0003800200 */
.L_x_6:
[----:B------:R-:W3:Y:S01]  /*03e0*/  LDCU.64 UR4, c[0x0][0x888] ;  /* 0x00011100ff0477ac */ /* 0x000ee20008000a00 */
[----:B------:R-:W-:Y:S02]  /*03f0*/  UISETP.EQ.U32.AND UP1, UPT, UR8, URZ, UPT ;  /* 0x000000ff0800728c */ /* 0x000fe4000bf22070 */
[----:B------:R-:W-:Y:S02]  /*0400*/  UPLOP3.LUT UP3, UPT, UPT, UPT, UPT, 0x80, 0x8 ;  /* 0x000000000008789c */ /* 0x000fe40003f6f070 */
[----:B---3--:R-:W-:-:S04]  /*0410*/  UISETP.NE.U32.AND UP0, UPT, UR4, URZ, UPT ;  /* 0x000000ff0400728c */ /* 0x008fc8000bf05070 */
[----:B------:R-:W-:-:S04]  /*0420*/  UISETP.NE.AND.EX UP0, UPT, UR5, URZ, UPT, UP0 ;  /* 0x000000ff0500728c */ /* 0x000fc8000bf05300 */
[----:B------:R-:W-:-:S04]  /*0430*/  UISETP.EQ.OR.EX UP2, UPT, UR9, URZ, !UP0, UP1 ;  /* 0x000000ff0900728c */ /* 0x000fc8000c742710 */
[----:B------:R-:W-:-:S06]  /*0440*/  UP2UR UR4, UPR, URZ, 0x4 ;  /* 0x00000004ff047883 */ /* 0x000fcc0008000000 */
[----:B------:R-:W-:Y:S01]  /*0450*/  MOV R49, UR4 ;  /* 0x0000000400317c02 */ /* 0x000fe20008000f00 */
[----:B------:R-:W-:Y:S06]  /*0460*/  BRA.U !UP2, `(.L_x_8) ;  /* 0x000000010a207547 */ /* 0x000fec000b800000 */
[----:B------:R-:W-:Y:S01]  /*0470*/  UISETP.NE.U32.AND UP1, UPT, UR8, URZ, UPT ;  /* 0x000000ff0800728c */ /* 0x000fe2000bf25070 */
[----:B-----5:R-:W-:Y:S01]  /*0480*/  FSETP.NEU.AND P0, PT, R26, RZ, PT ;  /* 0x000000ff1a00720b */ /* 0x020fe20003f0d000 */
[----:B------:R-:W-:Y:S02]  /*0490*/  USEL UR4, URZ, 0xffffffff, UP0 ;  /* 0xffffffffff047887 */ /* 0x000fe40008000000 */
[----:B------:R-:W-:-:S10]  /*04a0*/  UISETP.NE.AND.EX UP1, UPT, UR9, URZ, UPT, UP1 ;  /* 0x000000ff0900728c */ /* 0x000fd4000bf25310 */
[----:B------:R-:W-:Y:S01]  /*04b0*/  VOTEU.ANY UP0, P0 ;  /* 0x0000000000ff7886 */ /* 0x000fe20000000100 */
[----:B------:R-:W-:-:S04]  /*04c0*/  @!UP1 USEL UR4, URZ, 0xffffffff, UP0 ;  /* 0xffffffffff049887 */ /* 0x000fc80008000000 */
[----:B------:R-:W-:-:S04]  /*04d0*/  ULOP3.LUT UR4, UR4, 0x1, URZ, 0xc0, !UPT ;  /* 0x0000000104047892 */ /* 0x000fc8000f8ec0ff */
[----:B------:R-:W-:-:S11]  /*04e0*/  UISETP.NE.U32.AND UP3, UPT, UR4, 0x1, UPT ;  /* 0x000000010400788c */ /* 0x000fd6000bf65070 */
.L_x_8:
[----:B------:R-:W3:Y:S01]  /*04f0*/  SHFL.IDX PT, R2, R46, RZ, 0x1f ;  /* 0x00001fff2e027589 */ /* 0x000ee200000e0000 */
[----:B------:R-:W-:-:S04]  /*0500*/  UISETP.NE.AND UP0, UPT, UR22, 0x2, UPT ;  /* 0x000000021600788c */ /* 0x000fc8000bf05270 */
[----:B------:R-:W-:Y:S01]  /*0510*/  USEL UR37, URZ, 0x1, UP0 ;  /* 0x00000001ff257887 */ /* 0x000fe20008000000 */
[----:B---3--:R-:W-:-:S13]  /*0520*/  ISETP.NE.AND P0, PT, R2, RZ, PT ;  /* 0x000000ff0200720c */ /* 0x008fda0003f05270 */
[----:B------:R-:W-:Y:S05]  /*0530*/  @P0 BRA `(.L_x_9) ;  /* 0x0000000000680947 */ /* 0x000fea0003800000 */
[----:B------:R-:W3:Y:S01]  /*0540*/  S2UR UR4, SR_CgaCtaId ;  /* 0x00000000000479c3 */ /* 0x000ee20000008800 */
[----:B------:R-:W-:Y:S01]  /*0550*/  UMOV UR5, 0x400 ;  /* 0x0000040000057882 */ /* 0x000fe20000000000 */
[----:B------:R-:W-:Y:S01]  /*0560*/  UMOV UR8, 0x1 ;  /* 0x0000000100087882 */ /* 0x000fe20000000000 */
[----:B------:R-:W-:Y:S01]  /*0570*/  UMOV UR6, 0x2 ;  /* 0x0000000200067882 */ /* 0x000fe20000000000 */
[----:B------:R-:W-:-:S04]  /*0580*/  UIADD3 UR8, UPT, UPT, -UR8, 0x100000, URZ ;  /* 0x0010000008087890 */ /* 0x000fc8000fffe1ff */
[----:B------:R-:W-:Y:S02]  /*0590*/  USHF.L.U32 UR9, UR8, 0xb, URZ ;  /* 0x0000000b08097899 */ /* 0x000fe400080006ff */
[----:B------:R-:W-:Y:S02]  /*05a0*/  USHF.L.U32 UR8, UR8, 0x1, URZ ;  /* 0x0000000108087899 */ /* 0x000fe400080006ff */
[----:B------:R-:W-:-:S04]  /*05b0*/  UIADD3 UR6, UPT, UPT, -UR6, 0x100000, URZ ;  /* 0x0010000006067890 */ /* 0x000fc8000fffe1ff */
[----:B------:R-:W-:Y:S02]  /*05c0*/  USHF.L.U32 UR7, UR6, 0xb, URZ ;  /* 0x0000000b06077899 */ /* 0x000fe400080006ff */
[----:B------:R-:W-:Y:S01]  /*05d0*/  USHF.L.U32 UR6, UR6, 0x1, URZ ;  /* 0x0000000106067899 */ /* 0x000fe200080006ff */
[----:B------:R-:W-:Y:S01]  /*05e0*/  ELECT P0, URZ, PT ;  /* 0x0000000000ff782f */ /* 0x000fe20003800000 */
[----:B---3--:R-:W-:Y:S01]  /*05f0*/  ULEA UR4, UR4, UR5, 0x18 ;  /* 0x0000000504047291 */ /* 0x008fe2000f8ec0ff */
[----:B------:R-:W3:Y:S11]  /*0600*/  FENCE.VIEW.ASYNC.S ;  /* 0x00000000000073c6 */ /* 0x000ef60000000000 */
[----:B---3--:R3:W4:Y:S01]  /*0610*/  SYNCS.EXCH.64 URZ, [UR4], UR8 ;  /* 0x0000000804ff75b2 */ /* 0x0087220008000100 */
[----:B------:R3:W1:Y:S01]  /*0620*/  SYNCS.EXCH.64 URZ, [UR4+0x30], UR6 ;  /* 0x0000300604ff75b2 */ /* 0x0006620008000100 */
        /* <DEDUP_REMOVED lines=10> */
[----:B------:R-:W-:Y:S01]  /*06d0*/  NOP ;  /* 0x0000000000007918 */ /* 0x000fe20000000000 */
.L_x_9:
[----:B------:R-:W2:Y:S01]  /*06e0*/  SHFL.IDX PT, R2, R46, RZ, 0x1f ;  /* 0x00001fff2e027589 */ /* 0x000ea200000e0000 */
[----:B------:R-:W-:Y:S01]  /*06f0*/  NOP ;  /* 0x0000000000007918 */ /* 0x000fe20000000000 */
[----:B--2---:R-:W-:-:S13]  /*0700*/  ISETP.NE.AND P0, PT, R2, 0x1, PT ;  /* 0x000000010200780c */ /* 0x004fda0003f05270 */
[----:B------:R-:W-:Y:S05]  /*0710*/  @P0 BRA `(.L_x_10) ;  /* 0x0000000000500947 */ /* 0x000fea0003800000 */
[----:B---3--:R-:W2:Y:S01]  /*0720*/  S2UR UR4, SR_CgaCtaId ;  /* 0x00000000000479c3 */ /* 0x008ea20000008800 */
        /* <DEDUP_REMOVED lines=10> */
[----:B--2---:R-:W-:Y:S01]  /*07d0*/  ULEA UR4, UR4, UR5, 0x18 ;  /* 0x0000000504047291 */ /* 0x004fe2000f8ec0ff */
[----:B------:R-:W2:Y:S11]  /*07e0*/  FENCE.VIEW.ASYNC.S ;  /* 0x00000000000073c6 */ /* 0x000eb60000000000 */
[----:B--2---:R2:W3:Y:S01]  /*07f0*/  SYNCS.EXCH.64 URZ, [UR4+0x60], UR8 ;  /* 0x0000600804ff75b2 */ /* 0x0044e20008000100 */
[----:B------:R2:W1:Y:S01]  /*0800*/  SYNCS.EXCH.64 URZ, [UR4+0x78], UR6 ;  /* 0x0000780604ff75b2 */ /* 0x0004620008000100 */
[----:B------:R2:W1:Y:S01]  /*0810*/  SYNCS.EXCH.64 URZ, [UR4+0x68], UR8 ;  /* 0x0000680804ff75b2 */ /* 0x0004620008000100 */
[----:B------:R2:W1:Y:S01]  /*0820*/  SYNCS.EXCH.64 URZ, [UR4+0x80], UR6 ;  /* 0x0000800604ff75b2 */ /* 0x0004620008000100 */
[----:B------:R2:W1:Y:S01]  /*0830*/  SYNCS.EXCH.64 URZ, [UR4+0x70], UR8 ;  /* 0x0000700804ff75b2 */ /* 0x0004620008000100 */
[----:B------:R2:W1:Y:S01]  /*0840*/  SYNCS.EXCH.64 URZ, [UR4+0x88], UR6 ;  /* 0x0000880604ff75b2 */ /* 0x0004620008000100 */
[----:B------:R-:W-:Y:S01]  /*0850*/  NOP ;  /* 0x0000000000007918 */ /* 0x000fe20000000000 */
.L_x_10:
[----:B------:R-:W4:Y:S01]  /*0860*/  SHFL.IDX PT, R2, R46, RZ, 0x1f ;  /* 0x00001fff2e027589 */ /* 0x000f2200000e0000 */
[----:B------:R-:W-:Y:S01]  /*0870*/  NOP ;  /* 0x0000000000007918 */ /* 0x000fe20000000000 */
[----:B----4-:R-:W-:-:S13]  /*0880*/  ISETP.NE.AND P0, PT, R2, 0x3, PT ;  /* 0x000000030200780c */ /* 0x010fda0003f05270 */
[----:B------:R-:W-:Y:S05]  /*0890*/  @P0 BRA `(.L_x_11) ;  /* 0x0000000000300947 */ /* 0x000fea0003800000 */
[----:B--23--:R-:W2:Y:S01]  /*08a0*/  S2UR UR6, SR_CgaCtaId ;  /* 0x00000000000679c3 */ /* 0x00cea20000008800 */
[----:B------:R-:W-:Y:S01]  /*08b0*/  UMOV UR4, 0x400 ;  /* 0x0000040000047882 */ /* 0x000fe20000000000 */
[----:B------:R-:W-:Y:S01]  /*08c0*/  UMOV UR5, 0x20 ;  /* 0x0000002000057882 */ /* 0x000fe20000000000 */
[----:B------:R-:W-:Y:S01]  /*08d0*/  ELECT P0, URZ, PT ;  /* 0x0000000000ff782f */ /* 0x000fe20003800000 */
[----:B--2---:R-:W-:Y:S02]  /*08e0*/  ULEA UR6, UR6, UR4, 0x18 ;  /* 0x0000000406067291 */ /* 0x004fe4000f8ec0ff */
[----:B------:R-:W-:-:S04]  /*08f0*/  UIADD3 UR4, UPT, UPT, -UR5, 0x100000, URZ ;  /* 0x0010000005047890 */ /* 0x000fc8000fffe1ff */
[----:B------:R-:W-:Y:S02]  /*0900*/  USHF.L.U32 UR5, UR4, 0xb, URZ ;  /* 0x0000000b04057899 */ /* 0x000fe400080006ff */
[----:B------:R-:W-:Y:S01]  /*0910*/  USHF.L.U32 UR4, UR4, 0x1, URZ ;  /* 0x0000000104047899 */ /* 0x000fe200080006ff */
[----:B------:R-:W2:Y:S11]  /*0920*/  FENCE.VIEW.ASYNC.S ;  /* 0x00000000000073c6 */ /* 0x000eb60000000000 */
[----:B--2---:R4:W2:Y:S01]  /*0930*/  SYNCS.EXCH.64 URZ, [UR6+0x90], UR4 ;  /* 0x0000900406ff75b2 */ /* 0x0048a20008000100 */
[----:B------:R4:W3:Y:S02]  /*0940*/  SYNCS.EXCH.64 URZ, [UR6+0x98], UR4 ;  /* 0x0000980406ff75b2 */ /* 0x0008e40008000100 */
[----:B----4-:R-:W-:Y:S01]  /*0950*/  NOP ;  /* 0x0000000000007918 */ /* 0x010fe20000000000 */
.L_x_11:
[----:B------:R-:W4:Y:S01]  /*0960*/  SHFL.IDX PT, R2, R46, RZ, 0x1f ;  /* 0x00001fff2e027589 */ /* 0x000f2200000e0000 */
[----:B------:R-:W-:Y:S01]  /*0970*/  NOP ;  /* 0x0000000000007918 */ /* 0x000fe20000000000 */
[----:B----4-:R-:W-:-:S13]  /*0980*/  ISETP.NE.AND P0, PT, R2, 0x4, PT ;  /* 0x000000040200780c */ /* 0x010fda0003f05270 */
[----:B------:R-:W-:Y:S05]  /*0990*/  @P0 BRA `(.L_x_12) ;  /* 0x00000000004c0947 */ /* 0x000fea0003800000 */
[----:B--23--:R-:W2:Y:S01]  /*09a0*/  S2UR UR6, SR_CgaCtaId ;  /* 0x00000000000679c3 */ /* 0x00cea20000008800 */
[----:B------:R-:W-:Y:S01]  /*09b0*/  UMOV UR4, 0x1e0 ;  /* 0x000001e000047882 */ /* 0x000fe20000000000 */
[----:B------:R-:W-:Y:S01]  /*09c0*/  UMOV UR5, 0x400 ;  /* 0x0000040000057882 */ /* 0x000fe20000000000 */
[----:B------:R-:W-:Y:S01]  /*09d0*/  USEL UR4, UR4, 0x1a0, UP3 ;  /* 0x000001a004047887 */ /* 0x000fe20009800000 */
[----:B------:R-:W-:Y:S01]  /*09e0*/  UMOV UR8, 0x1 ;  /* 0x0000000100087882 */ /* 0x000fe20000000000 */
[----:B------:R-:W-:Y:S01]  /*09f0*/  ELECT P0, URZ, PT ;  /* 0x0000000000ff782f */ /* 0x000fe20003800000 */
[----:B------:R-:W-:-:S04]  /*0a00*/  UIADD3 UR8, UPT, UPT, -UR8, 0x100000, URZ ;  /* 0x0010000008087890 */ /* 0x000fc8000fffe1ff */
[----:B------:R-:W-:Y:S02]  /*0a10*/  USHF.L.U32 UR9, UR8, 0xb, URZ ;  /* 0x0000000b08097899 */ /* 0x000fe400080006ff */
[----:B------:R-:W-:Y:S02]  /*0a20*/  USHF.L.U32 UR8, UR8, 0x1, URZ ;  /* 0x0000000108087899 */ /* 0x000fe400080006ff */
[----:B--2---:R-:W-:Y:S02]  /*0a30*/  ULEA UR6, UR6, UR5, 0x18 ;  /* 0x0000000506067291 */ /* 0x004fe4000f8ec0ff */
[----:B------:R-:W-:-:S04]  /*0a40*/  UIADD3 UR4, UPT, UPT, -UR4, 0x100000, URZ ;  /* 0x0010000004047890 */ /* 0x000fc8000fffe1ff */
[----:B------:R-:W-:Y:S02]  /*0a50*/  USHF.L.U32 UR5, UR4, 0xb, URZ ;  /* 0x0000000b04057899 */ /* 0x000fe400080006ff */
[----:B------:R-:W-:Y:S01]  /*0a60*/  USHF.L.U32 UR4, UR4, 0x1, URZ ;  /* 0x0000000104047899 */ /* 0x000fe200080006ff */
[----:B------:R-:W2:Y:S03]  /*0a70*/  FENCE.VIEW.ASYNC.S ;  /* 0x00000000000073c6 */ /* 0x000ea60000000000 */
[----:B--2---:R4:W2:Y:S08]  /*0a80*/  SYNCS.EXCH.64 URZ, [UR6+0xa0], UR8 ;  /* 0x0000a00806ff75b2 */ /* 0x0048b00008000100 */
[----:B------:R4:W3:Y:S01]  /*0a90*/  SYNCS.EXCH.64 URZ, [UR6+0xb0], UR4 ;  /* 0x0000b00406ff75b2 */ /* 0x0008e20008000100 */
[----:B------:R4:W1:Y:S01]  /*0aa0*/  SYNCS.EXCH.64 URZ, [UR6+0xa8], UR8 ;  /* 0x0000a80806ff75b2 */ /* 0x0008620008000100 */
[----:B------:R4:W1:Y:S02]  /*0ab0*/  SYNCS.EXCH.64 URZ, [UR6+0xb8], UR4 ;  /* 0x0000b80406ff75b2 */ /* 0x0008640008000100 */
[----:B----4-:R-:W-:Y:S01]  /*0ac0*/  NOP ;  /* 0x0000000000007918 */ /* 0x010fe20000000000 */
.L_x_12:
[----:B------:R-:W4:Y:S01]  /*0ad0*/  SHFL.IDX PT, R2, R46, RZ, 0x1f ;  /* 0x00001fff2e027589 */ /* 0x000f2200000e0000 */
[----:B------:R-:W-:Y:S01]  /*0ae0*/  NOP ;  /* 0x0000000000007918 */ /* 0x000fe20000000000 */
[----:B----4-:R-:W-:-:S13]  /*0af0*/  ISETP.NE.AND P0, PT, R2, 0x5, PT ;  /* 0x000000050200780c */ /* 0x010fda0003f05270 */
[----:B------:R-:W-:Y:S05]  /*0b00*/  @P0 BRA `(.L_x_13) ;  /* 0x0000000000580947 */ /* 0x000fea0003800000 */
[----:B--23--:R-:W2:Y:S01]  /*0b10*/  S2UR UR4, SR_CgaCtaId ;  /* 0x00000000000479c3 */ /* 0x00cea20000008800 */
        /* <DEDUP_REMOVED lines=12> */
[----:B--2---:R4:W2:Y:S01]  /*0be0*/  SYNCS.EXCH.64 URZ, [UR4+0xc0], UR8 ;  /* 0x0000c00804ff75b2 */ /* 0x0048a20008000100 */
[----:B------:R4:W3:Y:S01]  /*0bf0*/  SYNCS.EXCH.64 URZ, [UR4+0xe0], UR6 ;  /* 0x0000e00604ff75b2 */ /* 0x0008e20008000100 */
[----:B------:R4:W1:Y:S01]  /*0c00*/  SYNCS.EXCH.64 URZ, [UR4+0xc8], UR8 ;  /* 0x0000c80804ff75b2 */ /* 0x0008620008000100 */
[----:B------:R4:W1:Y:S01]  /*0c10*/  SYNCS.EXCH.64 URZ, [UR4+0xe8], UR6 ;  /* 0x0000e80604ff75b2 */ /* 0x0008620008000100 */
[----:B------:R4:W1:Y:S01]  /*0c20*/  SYNCS.EXCH.64 URZ, [UR4+0xd0], UR8 ;  /* 0x0000d00804ff75b2 */ /* 0x0008620008000100 */
[----:B------:R4:W1:Y:S01]  /*0c30*/  SYNCS.EXCH.64 URZ, [UR4+0xf0], UR6 ;  /* 0x0000f00604ff75b2 */ /* 0x0008620008000100 */
[----:B------:R4:W1:Y:S01]  /*0c40*/  SYNCS.EXCH.64 URZ, [UR4+0xd8], UR8 ;  /* 0x0000d80804ff75b2 */ /* 0x0008620008000100 */
[----:B------:R4:W1:Y:S02]  /*0c50*/  SYNCS.EXCH.64 URZ, [UR4+0xf8], UR6 ;  /* 0x0000f80604ff75b2 */ /* 0x0008640008000100 */
[----:B----4-:R-:W-:Y:S01]  /*0c60*/  NOP ;  /* 0x0000000000007918 */ /* 0x010fe20000000000 */
.L_x_13:
[----:B------:R-:W4:Y:S01]  /*0c70*/  SHFL.IDX PT, R2, R46, RZ, 0x1f ;  /* 0x00001fff2e027589 */ /* 0x000f2200000e0000 */
[----:B------:R-:W1:Y:S01]  /*0c80*/  S2UR UR54, SR_CgaCtaId ;  /* 0x00000000003679c3 */ /* 0x000e620000008800 */
[----:B------:R-:W-:Y:S01]  /*0c90*/  NOP ;  /* 0x0000000000007918 */ /* 0x000fe20000000000 */
[----:B----4-:R-:W-:-:S13]  /*0ca0*/  ISETP.NE.AND P0, PT, R2, 0x3, PT ;  /* 0x000000030200780c */ /* 0x010fda0003f05270 */
[----:B-1----:R-:W-:Y:S05]  /*0cb0*/  @P0 BRA `(.L_x_14) ;  /* 0x0000000000340947 */ /* 0x002fea0003800000 */
[----:B--23--:R-:W-:Y:S01]  /*0cc0*/  UMOV UR4, 0x400 ;  /* 0x0000040000047882 */ /* 0x00cfe20000000000 */
[----:B------:R-:W-:Y:S01]  /*0cd0*/  UMOV UR6, 0x20 ;  /* 0x0000002000067882 */ /* 0x000fe20000000000 */
[----:B------:R-:W-:Y:S02]  /*0ce0*/  ULEA UR4, UR54, UR4, 0x18 ;  /* 0x0000000436047291 */ /* 0x000fe4000f8ec0ff */
[----:B------:R-:W-:-:S04]  /*0cf0*/  UIADD3 UR6, UPT, UPT, -UR6, 0x100000, URZ ;  /* 0x0010000006067890 */ /* 0x000fc8000fffe1ff */
[----:B------:R-:W-:Y:S02]  /*0d00*/  USHF.L.U32 UR7, UR6, 0xb, URZ ;  /* 0x0000000b06077899 */ /* 0x000fe400080006ff */
[----:B------:R-:W-:Y:S01]  /*0d10*/  USHF.L.U32 UR6, UR6, 0x1, URZ ;  /* 0x0000000106067899 */ /* 0x000fe200080006ff */
[----:B------:R-:W-:Y:S01]  /*0d20*/  ELECT P0, URZ, PT ;  /* 0x0000000000ff782f */ /* 0x000fe20003800000 */
[----:B------:R-:W1:Y:S10]  /*0d30*/  FENCE.VIEW.ASYNC.S ;  /* 0x00000000000073c6 */ /* 0x000e740000000000 */
[----:B-1----:R1:W4:Y:S01]  /*0d40*/  SYNCS.EXCH.64 URZ, [UR4+0x100], UR6 ;  /* 0x0001000604ff75b2 */ /* 0x0023220008000100 */
[----:B------:R1:W2:Y:S01]  /*0d50*/  SYNCS.EXCH.64 URZ, [UR4+0x110], UR6 ;  /* 0x0001100604ff75b2 */ /* 0x0002a20008000100 */
[----:B------:R1:W3:Y:S01]  /*0d60*/  SYNCS.EXCH.64 URZ, [UR4+0x108], UR6 ;  /* 0x0001080604ff75b2 */ /* 0x0002e20008000100 */
[----:B------:R1:W1:Y:S01]  /*0d70*/  SYNCS.EXCH.64 URZ, [UR4+0x118], UR6 ;  /* 0x0001180604ff75b2 */ /* 0x0002620008000100 */
[----:B------:R-:W-:Y:S01]  /*0d80*/  NOP ;  /* 0x0000000000007918 */ /* 0x000fe20000000000 */
.L_x_14:
[----:B-123--:R-:W1:Y:S01]  /*0d90*/  LDCU UR4, c[0x0][0x36c] ;  /* 0x00006d80ff0477ac */ /* 0x00ee620008000800 */
[----:B------:R-:W-:Y:S01]  /*0da0*/  ISETP.NE.OR P3, PT, R0, 0x2, !P3 ;  /* 0x000000020000780c */ /* 0x000fe20005f65670 */
[----:B------:R-:W-:Y:S01]  /*0db0*/  NOP ;  /* 0x0000000000007918 */ /* 0x000fe20000000000 */
[----:B------:R-:W-:Y:S01]  /*0dc0*/  LOP3.LUT R0, R55, 0x1f, RZ, 0xc0, !PT ;  /* 0x0000001f37007812 */ /* 0x000fe200078ec0ff */
[----:B------:R-:W-:Y:S02]  /*0dd0*/  UISETP.NE.AND UP4, UPT, UR22, URZ, UPT ;  /* 0x000000ff1600728c */ /* 0x000fe4000bf85270 */
[----:B-1----:R-:W-:-:S09]  /*0de0*/  UISETP.EQ.U32.AND UP5, UPT, UR4, 0x1, UPT ;  /* 0x000000010400788c */ /* 0x002fd2000bfa2070 */
[----:B------:R-:W-:Y:S05]  /*0df0*/  BRA.U !UP5, `(.L_x_15) ;  /* 0x000000010d087547 */ /* 0x000fea000b800000 */
[----:B----4-:R-:W-:Y:S01]  /*0e00*/  UCGABAR_ARV ;  /* 0x00000000000079c7 */ /* 0x010fe20008000000 */
[----:B------:R-:W-:Y:S05]  /*0e10*/  BRA `(.L_x_16) ;  /* 0x0000000000047947 */ /* 0x000fea0003800000 */
.L_x_15:
[----:B----4-:R-:W-:Y:S01]  /*0e20*/  NOP ;  /* 0x0000000000007918 */ /* 0x010fe20000000000 */
.L_x_16:
[----:B------:R-:W1:Y:S01]  /*0e30*/  S2UR UR7, SR_CTAID.X ;  /* 0x00000000000779c3 */ /* 0x000e620000002500 */
[----:B------:R-:W-:-:S05]  /*0e40*/  CS2R.32 R48, SR_CgaSize ;  /* 0x0000000000307805 */ /* 0x000fca0000008a00 */
[----:B------:R-:W-:-:S05]  /*0e50*/  IMAD R48, R48, -0xa0, RZ ;  /* 0xffffff6030307824 */ /* 0x000fca00078e02ff */
[----:B------:R-:W-:-:S14]  /*0e60*/  R2UR UR5, R48 ;  /* 0x00000000300572ca */ /* 0x000fdc00000e0000 */
[----:B------:R-:W2:Y:S01]  /*0e70*/  LDCU UR5, c[0x0][UR5+0x2b0] ;  /* 0x00005600050577ac */ /* 0x000ea20008000800 */
[----:B------:R-:W-:-:S05]  /*0e80*/  CS2R.32 R48, SR_CgaSize ;  /* 0x0000000000307805 */ /* 0x000fca0000008a00 */
[----:B------:R-:W-:-:S05]  /*0e90*/  IMAD R48, R48, -0xa0, RZ ;  /* 0xffffff6030307824 */ /* 0x000fca00078e02ff */
[----:B------:R-:W-:-:S14]  /*0ea0*/  R2UR UR4, R48 ;  /* 0x00000000300472ca */ /* 0x000fdc00000e0000 */
[----:B------:R-:W3:Y:S01]  /*0eb0*/  LDCU UR4, c[0x0][UR4+0x2b4] ;  /* 0x00005680040477ac */ /* 0x000ee20008000800 */
[----:B------:R-:W4:Y:S01]  /*0ec0*/  S2UR UR8, SR_CTAID.Y ;  /* 0x00000000000879c3 */ /* 0x000f220000002600 */
[----:B------:R-:W-:-:S05]  /*0ed0*/  CS2R.32 R48, SR_CgaSize ;  /* 0x0000000000307805 */ /* 0x000fca0000008a00 */
[----:B------:R-:W-:-:S05]  /*0ee0*/  IMAD R48, R48, -0xa0, RZ ;  /* 0xffffff6030307824 */ /* 0x000fca00078e02ff */
[----:B------:R-:W-:-:S14]  /*0ef0*/  R2UR UR9, R48 ;  /* 0x00000000300972ca */ /* 0x000fdc00000e0000 */
[----:B------:R-:W3:Y:S01]  /*0f00*/  LDCU UR9, c[0x0][UR9+0x2a0] ;  /* 0x00005400090977ac */ /* 0x000ee20008000800 */
[----:B------:R-:W-:-:S05]  /*0f10*/  CS2R.32 R48, SR_CgaSize ;  /* 0x0000000000307805 */ /* 0x000fca0000008a00 */
[----:B------:R-:W-:-:S05]  /*0f20*/  IMAD R48, R48, -0xa0, RZ ;  /* 0xffffff6030307824 */ /* 0x000fca00078e02ff */
[----:B------:R-:W-:-:S14]  /*0f30*/  R2UR UR10, R48 ;  /* 0x00000000300a72ca */ /* 0x000fdc00000e0000 */
[----:B------:R-:W3:Y:S01]  /*0f40*/  LDCU UR10, c[0x0][UR10+0x2a4] ;  /* 0x000054800a0a77ac */ /* 0x000ee20008000800 */
[----:B------:R-:W3:Y:S01]  /*0f50*/  S2UR UR36, SR_CTAID.Z ;  /* 0x00000000002479c3 */ /* 0x000ee20000002700 */
[----:B------:R-:W3:Y:S01]  /*0f60*/  LDCU UR23, c[0x0][0xb24] ;  /* 0x00016480ff1777ac */ /* 0x000ee20008000800 */
[----:B------:R-:W3:Y:S01]  /*0f70*/  LDCU UR42, c[0x0][0xb24] ;  /* 0x00016480ff2a77ac */ /* 0x000ee20008000800 */
[----:B-1----:R-:W-:Y:S01]  /*0f80*/  I2FP.F32.U32 R3, UR7 ;  /* 0x0000000700037c45 */ /* 0x002fe20008201000 */
[----:B------:R-:W1:Y:S04]  /*0f90*/  LDCU UR27, c[0x0][0xb30] ;  /* 0x00016600ff1b77ac */ /* 0x000e680008000800 */
[----:B--2---:R-:W-:Y:S01]  /*0fa0*/  FMUL R3, R3, UR5 ;  /* 0x0000000503037c20 */ /* 0x004fe20008400000 */
[----:B------:R-:W-:Y:S01]  /*0fb0*/  USHF.L.U32 UR29, UR54, 0xb, URZ ;  /* 0x0000000b361d7899 */ /* 0x000fe200080006ff */
[----:B----4-:R-:W-:Y:S01]  /*0fc0*/  I2FP.F32.U32 R2, UR8 ;  /* 0x0000000800027c45 */ /* 0x010fe20008201000 */
[----:B------:R-:W-:Y:S01]  /*0fd0*/  UMOV UR25, UR7 ;  /* 0x0000000700197c82 */ /* 0x000fe20008000000 */
[----:B------:R-:W-:-:S02]  /*0fe0*/  UMOV UR26, UR8 ;  /* 0x00000008001a7c82 */ /* 0x000fc40008000000 */
[----:B------:R-:W2:Y:S01]  /*0ff0*/  F2I.U32.TRUNC.NTZ R3, R3 ;  /* 0x0000000300037305 */ /* 0x000ea2000020f000 */
[----:B---3--:R-:W-:Y:S01]  /*1000*/  UISETP.GE.AND UP2, UPT, UR23, 0x1, UPT ;  /* 0x000000011700788c */ /* 0x008fe2000bf46270 */
[----:B------:R-:W-:-:S06]  /*1010*/  FMUL R2, R2, UR4 ;  /* 0x0000000402027c20 */ /* 0x000fcc0008400000 */
[----:B------:R-:W3:Y:S01]  /*1020*/  F2I.U32.TRUNC.NTZ R2, R2 ;  /* 0x0000000200027305 */ /* 0x000ee2000020f000 */
[----:B--2---:R-:W-:Y:S02]  /*1030*/  R2UR UR4, R3 ;  /* 0x00000000030472ca */ /* 0x004fe400000e0000 */
[----:B---3--:R-:W-:Y:S02]  /*1040*/  R2UR UR6, R2 ;  /* 0x00000000020672ca */ /* 0x008fe400000e0000 */
[----:B------:R-:W-:-:S09]  /*1050*/  PRMT R2, RZ, 0x7610, R2 ;  /* 0x00007610ff027816 */ /* 0x000fd20000000002 */
[----:B------:R-:W-:-:S04]  /*1060*/  UIADD3 UR5, UPT, UPT, -UR4, URZ, URZ ;  /* 0x000000ff04057290 */ /* 0x000fc8000fffe1ff */
[----:B------:R-:W-:Y:S02]  /*1070*/  UIMAD UR5, UR9, UR5, UR7 ;  /* 0x00000005090572a4 */ /* 0x000fe4000f8e0207 */
[----:B------:R-:W-:-:S04]  /*1080*/  UIADD3 UR4, UPT, UPT, -UR6, URZ, URZ ;  /* 0x000000ff06047290 */ /* 0x000fc8000fffe1ff */
[----:B------:R-:W-:Y:S01]  /*1090*/  IMAD.U32 R48, RZ, RZ, UR5 ;  /* 0x00000005ff307e24 */ /* 0x000fe2000f8e00ff */
[----:B------:R-:W-:-:S06]  /*10a0*/  UIMAD UR4, UR10, UR4, UR8 ;  /* 0x000000040a0472a4 */ /* 0x000fcc000f8e0208 */
[----:B------:R-:W-:Y:S01]  /*10b0*/  IMAD.U32 R47, RZ, RZ, UR4 ;  /* 0x00000004ff2f7e24 */ /* 0x000fe2000f8e00ff */
[----:B-1----:R-:W-:Y:S06]  /*10c0*/  BRA.U UP4, `(.L_x_17) ;  /* 0x00000001042c7547 */ /* 0x002fec000b800000 */
[----:B------:R-:W-:Y:S02]  /*10d0*/  R2UR UR5, R47 ;  /* 0x000000002f0572ca */ /* 0x000fe400000e0000 */
[----:B------:R-:W-:-:S11]  /*10e0*/  R2UR UR4, R48 ;  /* 0x00000000300472ca */ /* 0x000fd600000e0000 */
[----:B------:R-:W-:Y:S02]  /*10f0*/  UISETP.NE.AND UP0, UPT, UR5, URZ, UPT ;  /* 0x000000ff0500728c */ /* 0x000fe4000bf05270 */
[----:B------:R-:W-:Y:S02]  /*1100*/  UISETP.NE.AND UP1, UPT, UR5, 0x1, UPT ;  /* 0x000000010500788c */ /* 0x000fe4000bf25270 */
[----:B------:R-:W-:-:S04]  /*1110*/  UISETP.EQ.OR UP0, UPT, UR4, URZ, !UP0 ;  /* 0x000000ff0400728c */ /* 0x000fc8000c702670 */
[----:B------:R-:W-:Y:S02]  /*1120*/  USEL UR5, URZ, 0x1, !UP0 ;  /* 0x00000001ff057887 */ /* 0x000fe4000c000000 */
[----:B------:R-:W-:Y:S02]  /*1130*/  UISETP.NE.AND UP0, UPT, UR4, URZ, UPT ;  /* 0x000000ff0400728c */ /* 0x000fe4000bf05270 */
[----:B------:R-:W-:-:S04]  /*1140*/  USEL UR4, URZ, 0x2, UP1 ;  /* 0x00000002ff047887 */ /* 0x000fc80008800000 */
[----:B------:R-:W-:-:S04]  /*1150*/  USEL UR4, UR4, 0x2, UP0 ;  /* 0x0000000204047887 */ /* 0x000fc80008000000 */
[----:B------:R-:W-:-:S06]  /*1160*/  UIADD3 UR4, UPT, UPT, UR5, UR4, URZ ;  /* 0x0000000405047290 */ /* 0x000fcc000fffe0ff */
[----:B------:R-:W-:Y:S02]  /*1170*/  IMAD.U32 R2, RZ, RZ, UR4 ;  /* 0x00000004ff027e24 */ /* 0x000fe4000f8e00ff */
.L_x_17:
[----:B------:R-:W-:Y:S05]  /*1180*/  BRA.U !UP2, `(.L_x_18) ;  /* 0x000000010ad47547 */ /* 0x000fea000b800000 */
[----:B------:R-:W1:Y:S01]  /*1190*/  LDCU.128 UR12, c[0x0][0xb10] ;  /* 0x00016200ff0c77ac */ /* 0x000e620008000c00 */
[----:B------:R-:W2:Y:S01]  /*11a0*/  LDCU UR6, c[0x0][0x370] ;  /* 0x00006e00ff0677ac */ /* 0x000ea20008000800 */
[----:B------:R-:W3:Y:S01]  /*11b0*/  LDCU UR5, c[0x0][0x374] ;  /* 0x00006e80ff0577ac */ /* 0x000ee20008000800 */
[----:B------:R-:W4:Y:S01]  /*11c0*/  LDCU UR24, c[0x0][0xb0c] ;  /* 0x00016180ff1877ac */ /* 0x000f220008000800 */
[----:B------:R-:W4:Y:S01]  /*11d0*/  LDCU UR4, c[0x0][0xb20] ;  /* 0x00016400ff0477ac */ /* 0x000f220008000800 */
[----:B------:R-:W4:Y:S01]  /*11e0*/  LDCU.64 UR8, c[0x0][0xb28] ;  /* 0x00016500ff0877ac */ /* 0x000f220008000a00 */
[----:B-1----:R-:W-:Y:S02]  /*11f0*/  UISETP.NE.AND UP0, UPT, UR14, 0x1, UPT ;  /* 0x000000010e00788c */ /* 0x002fe4000bf05270 */
[----:B---3--:R-:W-:Y:S02]  /*1200*/  UIMAD.WIDE.U32 UR10, UR5, UR15, URZ ;  /* 0x0000000f050a72a5 */ /* 0x008fe4000f8e00ff */
[----:B--2---:R-:W-:-:S02]  /*1210*/  UIMAD.WIDE.U32 UR18, UR6, UR12, URZ ;  /* 0x0000000c061272a5 */ /* 0x004fc4000f8e00ff */
[----:B----4-:R-:W-:Y:S02]  /*1220*/  UISETP.NE.AND UP1, UPT, UR24, 0x1, UPT ;  /* 0x000000011800788c */ /* 0x010fe4000bf25270 */
[----:B------:R-:W-:Y:S01]  /*1230*/  UISETP.NE.AND UP2, UPT, UR23, 0x1, UPT ;  /* 0x000000011700788c */ /* 0x000fe2000bf45270 */
[----:B------:R-:W-:Y:S02]  /*1240*/  UMOV UR10, UR11 ;  /* 0x0000000b000a7c82 */ /* 0x000fe40008000000 */
[----:B------:R-:W-:Y:S01]  /*1250*/  UMOV UR18, UR19 ;  /* 0x0000001300127c82 */ /* 0x000fe20008000000 */
[----:B------:R-:W-:Y:S02]  /*1260*/  @UP0 USHF.R.U32.HI UR5, URZ, UR4, UR10 ;  /* 0x00000004ff050299 */ /* 0x000fe4000801160a */
[----:B------:R-:W-:Y:S02]  /*1270*/  UIMAD.WIDE.U32 UR20, UR26, UR15, URZ ;  /* 0x0000000f1a1472a5 */ /* 0x000fe4000f8e00ff */
[----:B------:R-:W-:-:S02]  /*1280*/  UIMAD.WIDE.U32 UR10, UR5, UR8, URZ ;  /* 0x00000008050a72a5 */ /* 0x000fc4000f8e00ff */
[----:B------:R-:W-:Y:S02]  /*1290*/  @UP1 USHF.R.U32.HI UR6, URZ, UR13, UR18 ;  /* 0x0000000dff061299 */ /* 0x000fe40008011612 */
[----:B------:R-:W-:Y:S02]  /*12a0*/  UIMAD.WIDE.U32 UR16, UR25, UR12, URZ ;  /* 0x0000000c191072a5 */ /* 0x000fe4000f8e00ff */
[----:B------:R-:W-:Y:S01]  /*12b0*/  UIMAD.WIDE.U32 UR18, UR6, UR8, URZ ;  /* 0x00000008061272a5 */ /* 0x000fe2000f8e00ff */
[----:B------:R-:W-:Y:S01]  /*12c0*/  UMOV UR20, UR21 ;  /* 0x0000001500147c82 */ /* 0x000fe20008000000 */
[----:B------:R-:W-:Y:S01]  /*12d0*/  UMOV UR10, UR11 ;  /* 0x0000000b000a7c82 */ /* 0x000fe20008000000 */
[----:B------:R-:W-:Y:S02]  /*12e0*/  USHF.R.U32.HI UR20, URZ, UR4, UR20 ;  /* 0x00000004ff147299 */ /* 0x000fe40008011614 */
[----:B------:R-:W-:Y:S02]  /*12f0*/  @UP2 USHF.R.U32.HI UR5, URZ, UR9, UR10 ;  /* 0x00000009ff052299 */ /* 0x000fe4000801160a */
[----:B------:R-:W-:Y:S01]  /*1300*/  UMOV UR7, UR19 ;  /* 0x0000001300077c82 */ /* 0x000fe20008000000 */
[----:B------:R-:W-:Y:S01]  /*1310*/  UMOV UR16, UR17 ;  /* 0x0000001100107c82 */ /* 0x000fe20008000000 */
[----:B------:R-:W-:-:S02]  /*1320*/  @UP2 USHF.R.U32.HI UR6, URZ, UR9, UR7 ;  /* 0x00000009ff062299 */ /* 0x000fc40008011607 */
[----:B------:R-:W-:Y:S02]  /*1330*/  USHF.R.U32.HI UR13, URZ, UR13, UR16 ;  /* 0x0000000dff0d7299 */ /* 0x000fe40008011610 */
[----:B------:R-:W-:Y:S02]  /*1340*/  USEL UR4, UR26, UR20, !UP0 ;  /* 0x000000141a047287 */ /* 0x000fe4000c000000 */
[----:B------:R-:W-:Y:S02]  /*1350*/  UIMAD UR7, UR5, UR23, URZ ;  /* 0x00000017050772a4 */ /* 0x000fe4000f8e02ff */
[----:B------:R-:W-:Y:S02]  /*1360*/  USEL UR5, UR25, UR13, !UP1 ;  /* 0x0000000d19057287 */ /* 0x000fe4000c800000 */
[----:B------:R-:W-:Y:S02]  /*1370*/  UIMAD UR12, UR6, UR23, URZ ;  /* 0x00000017060c72a4 */ /* 0x000fe4000f8e02ff */
[----:B------:R-:W-:-:S02]  /*1380*/  UISETP.GE.AND UP0, UPT, UR4, UR7, UPT ;  /* 0x000000070400728c */ /* 0x000fc4000bf06270 */
[----:B------:R-:W-:Y:S02]  /*1390*/  UIMAD.WIDE.U32 UR10, UR4, UR8, URZ ;  /* 0x00000008040a72a5 */ /* 0x000fe4000f8e00ff */
[----:B------:R-:W-:Y:S02]  /*13a0*/  UISETP.GE.OR UP0, UPT, UR5, UR12, UP0 ;  /* 0x0000000c0500728c */ /* 0x000fe40008706670 */
[----:B------:R-:W-:Y:S02]  /*13b0*/  UIMAD.WIDE.U32 UR12, UR5, UR8, URZ ;  /* 0x00000008050c72a5 */ /* 0x000fe4000f8e00ff */
[----:B------:R-:W-:Y:S01]  /*13c0*/  UIADD3 UR10, UPT, UPT, -UR4, URZ, URZ ;  /* 0x000000ff040a7290 */ /* 0x000fe2000fffe1ff */
[----:B------:R-:W-:Y:S01]  /*13d0*/  UMOV UR8, UR11 ;  /* 0x0000000b00087c82 */ /* 0x000fe20008000000 */
[----:B------:R-:W-:Y:S02]  /*13e0*/  UIADD3 UR11, UPT, UPT, -UR5, URZ, URZ ;  /* 0x000000ff050b7290 */ /* 0x000fe4000fffe1ff */
[----:B------:R-:W-:-:S03]  /*13f0*/  USHF.R.U32.HI UR8, URZ, UR9, UR8 ;  /* 0x00000009ff087299 */ /* 0x000fc60008011608 */
[----:B------:R-:W-:Y:S01]  /*1400*/  @!UP0 UMOV UR7, UR13 ;  /* 0x0000000d00078c82 */ /* 0x000fe20008000000 */
[----:B------:R-:W-:Y:S02]  /*1410*/  UIMAD UR26, UR14, UR10, UR26 ;  /* 0x0000000a0e1a72a4 */ /* 0x000fe4000f8e021a */
[----:B------:R-:W-:Y:S02]  /*1420*/  USEL UR8, UR4, UR8, !UP2 ;  /* 0x0000000804087287 */ /* 0x000fe4000d000000 */
[----:B------:R-:W-:Y:S02]  /*1430*/  @!UP0 USHF.R.U32.HI UR7, URZ, UR9, UR7 ;  /* 0x00000009ff078299 */ /* 0x000fe40008011607 */
[----:B------:R-:W-:Y:S02]  /*1440*/  UIADD3 UR9, UPT, UPT, -UR8, URZ, URZ ;  /* 0x000000ff08097290 */ /* 0x000fe4000fffe1ff */
[----:B------:R-:W-:Y:S02]  /*1450*/  @!UP0 USEL UR7, UR5, UR7, !UP2 ;  /* 0x0000000705078287 */ /* 0x000fe4000d000000 */
[----:B------:R-:W-:-:S02]  /*1460*/  UIMAD UR9, UR23, UR9, UR4 ;  /* 0x00000009170972a4 */ /* 0x000fc4000f8e0204 */
[----:B------:R-:W-:Y:S02]  /*1470*/  @!UP0 UIADD3 UR8, UPT, UPT, UR8, -UR7, URZ ;  /* 0x8000000708088290 */ /* 0x000fe4000fffe0ff */
[----:B------:R-:W-:Y:S02]  /*1480*/  @!UP0 UIMAD UR6, UR9, UR6, UR7 ;  /* 0x00000006090682a4 */ /* 0x000fe4000f8e0207 */
[----:B------:R-:W-:Y:S02]  /*1490*/  @!UP0 UIMAD UR4, UR8, UR23, UR5 ;  /* 0x00000017080482a4 */ /* 0x000fe4000f8e0205 */
[----:B------:R-:W-:Y:S02]  /*14a0*/  UIMAD UR25, UR24, UR11, UR25 ;  /* 0x0000000b181972a4 */ /* 0x000fe4000f8e0219 */
[----:B------:R-:W-:Y:S01]  /*14b0*/  UIMAD UR26, UR4, UR14, UR26 ;  /* 0x0000000e041a72a4 */ /* 0x000fe2000f8e021a */
[----:B------:R-:W-:Y:S02]  /*14c0*/  @!UP0 UMOV UR5, UR6 ;  /* 0x0000000600058c82 */ /* 0x000fe40008000000 */
[----:B------:R-:W-:-:S12]  /*14d0*/  UIMAD UR25, UR5, UR24, UR25 ;  /* 0x00000018051972a4 */ /* 0x000fd8000f8e0219 */
.L_x_18:
[----:B------:R-:W-:Y:S02]  /*14e0*/  UISETP.NE.AND UP1, UPT, UR27, 0x1, UPT ;  /* 0x000000011b00788c */ /* 0x000fe4000bf25270 */
[----:B------:R-:W-:Y:S02]  /*14f0*/  UISETP.NE.AND UP0, UPT, UR22, 0x2, UPT ;  /* 0x000000021600788c */ /* 0x000fe4000bf05270 */
[----:B------:R-:W-:-:S05]  /*1500*/  ULOP3.LUT UR29, UR29, 0x800, URZ, 0xc0, !UPT ;  /* 0x000008001d1d7892 */ /* 0x000fca000f8ec0ff */
[----:B------:R-:W-:Y:S07]  /*1510*/  BRA.U UP1, `(.L_x_19) ;  /* 0x0000000101447547 */ /* 0x000fee000b800000 */
[----:B------:R-:W1:Y:S01]  /*1520*/  LDCU.128 UR8, c[0x0][0xb10] ;  /* 0x00016200ff0877ac */ /* 0x000e620008000c00 */
[----:B------:R-:W2:Y:S01]  /*1530*/  LDCU UR12, c[0x0][0xb0c] ;  /* 0x00016180ff0c77ac */ /* 0x000ea20008000800 */
[----:B------:R-:W3:Y:S01]  /*1540*/  LDCU UR13, c[0x0][0xb20] ;  /* 0x00016400ff0d77ac */ /* 0x000ee20008000800 */
[----:B-1----:R-:W-:Y:S02]  /*1550*/  UIMAD.WIDE.U32 UR6, UR25, UR8, URZ ;  /* 0x00000008190672a5 */ /* 0x002fe4000f8e00ff */
[----:B------:R-:W-:Y:S02]  /*1560*/  UIMAD.WIDE.U32 UR4, UR26, UR11, URZ ;  /* 0x0000000b1a0472a5 */ /* 0x000fe4000f8e00ff */
[----:B--2---:R-:W-:Y:S02]  /*1570*/  UISETP.NE.AND UP2, UPT, UR12, 0x1, UPT ;  /* 0x000000010c00788c */ /* 0x004fe4000bf45270 */
[----:B------:R-:W-:Y:S01]  /*1580*/  UISETP.NE.AND UP1, UPT, UR10, 0x1, UPT ;  /* 0x000000010a00788c */ /* 0x000fe2000bf25270 */
[----:B------:R-:W-:-:S02]  /*1590*/  UMOV UR6, UR7 ;  /* 0x0000000700067c82 */ /* 0x000fc40008000000 */
[----:B------:R-:W-:Y:S01]  /*15a0*/  UMOV UR4, UR5 ;  /* 0x0000000500047c82 */ /* 0x000fe20008000000 */
[----:B------:R-:W-:Y:S02]  /*15b0*/  USHF.R.U32.HI UR6, URZ, UR9, UR6 ;  /* 0x00000009ff067299 */ /* 0x000fe40008011606 */
[----:B---3--:R-:W-:Y:S02]  /*15c0*/  USHF.R.U32.HI UR4, URZ, UR13, UR4 ;  /* 0x0000000dff047299 */ /* 0x008fe40008011604 */
[----:B------:R-:W-:Y:S02]  /*15d0*/  USEL UR5, UR25, UR6, !UP2 ;  /* 0x0000000619057287 */ /* 0x000fe4000d000000 */
[----:B------:R-:W-:-:S04]  /*15e0*/  USEL UR4, UR26, UR4, !UP1 ;  /* 0x000000041a047287 */ /* 0x000fc8000c800000 */
[----:B------:R-:W-:Y:S02]  /*15f0*/  UIADD3 UR6, UPT, UPT, UR5, -UR4, URZ ;  /* 0x8000000405067290 */ /* 0x000fe4000fffe0ff */
[----:B------:R-:W-:Y:S02]  /*1600*/  UIADD3 UR4, UPT, UPT, -UR5, UR4, URZ ;  /* 0x0000000405047290 */ /* 0x000fe4000fffe1ff */
[----:B------:R-:W-:Y:S02]  /*1610*/  UIMAD UR26, UR6, UR10, UR26 ;  /* 0x0000000a061a72a4 */ /* 0x000fe4000f8e021a */
[----:B------:R-:W-:-:S12]  /*1620*/  UIMAD UR25, UR4, UR12, UR25 ;  /* 0x0000000c041972a4 */ /* 0x000fd8000f8e0219 */
.L_x_19:
[----:B------:R-:W-:Y:S05]  /*1630*/  BRA.U !UP5, `(.L_x_20) ;  /* 0x000000010d0c7547 */ /* 0x000fea000b800000 */
[----:B------:R-:W-:Y:S01]  /*1640*/  UCGABAR_WAIT ;  /* 0x0000000000007dc7 */ /* 0x000fe20008000000 */
[----:B------:R-:W-:Y:S01]  /*1650*/  CCTL.IVALL ;  /* 0x00000000ff00798f */ /* 0x000fe20002000000 */
[----:B------:R-:W-:Y:S05]  /*1660*/  BRA `(.L_x_21) ;  /* 0x0000000000047947 */ /* 0x000fea0003800000 */
.L_x_20:
[----:B------:R-:W-:Y:S06]  /*1670*/  BAR.SYNC.DEFER_BLOCKING 0x0 ;  /* 0x0000000000007b1d */ /* 0x000fec0000010000 */
.L_x_21:
[----:B------:R-:W-:Y:S05]  /*1680*/  BRA.U UP0, `(.L_x_22) ;  /* 0x0000001500747547 */ /* 0x000fea000b800000 */
[----:B------:R-:W1:Y:S01]  /*1690*/  LDCU UR6, c[0x0][0x38c] ;  /* 0x00007180ff0677ac */ /* 0x000e620008000800 */
[----:B------:R-:W-:Y:S01]  /*16a0*/  PLOP3.LUT P1, PT, PT, PT, UP3, 0x80, 0x8 ;  /* 0x000000000008781c */ /* 0x000fe20003f2f038 */
[----:B------:R-:W-:Y:S01]  /*16b0*/  IMAD.MOV.U32 R12, RZ, RZ, 0x1 ;  /* 0x00000001ff0c7424 */ /* 0x000fe200078e00ff */
[----:B------:R-:W-:Y:S01]  /*16c0*/  ISETP.EQ.OR P2, PT, R0, RZ, P3 ;  /* 0x000000ff0000720c */ /* 0x000fe20001f42670 */
[----:B------:R-:W-:Y:S01]  /*16d0*/  UISETP.NE.AND UP1, UPT, UR22, URZ, UPT ;  /* 0x000000ff1600728c */ /* 0x000fe2000bf25270 */
[----:B------:R-:W-:Y:S02]  /*16e0*/  PLOP3.LUT P1, PT, P1, PT, PT, 0x8, 0x80 ;  /* 0x000000000080781c */ /* 0x000fe40000f2e170 */
[----:B------:R-:W-:Y:S01]  /*16f0*/  CS2R R10, SRZ ;  /* 0x00000000000a7805 */ /* 0x000fe2000001ff00 */
[----:B------:R-:W-:Y:S01]  /*1700*/  IMAD.MOV.U32 R9, RZ, RZ, RZ ;  /* 0x000000ffff097224 */ /* 0x000fe200078e00ff */
[----:B------:R-:W2:Y:S01]  /*1710*/  LDCU UR45, c[0x0][0x370] ;  /* 0x00006e00ff2d77ac */ /* 0x000ea20008000800 */
[----:B------:R-:W-:Y:S01]  /*1720*/  IMAD.MOV.U32 R8, RZ, RZ, 0x1 ;  /* 0x00000001ff087424 */ /* 0x000fe200078e00ff */
[----:B------:R-:W3:Y:S01]  /*1730*/  LDCU.64 UR40, c[0x0][0x348] ;  /* 0x00006900ff2877ac */ /* 0x000ee20008000a00 */
[----:B------:R-:W-:-:S02]  /*1740*/  USHF.R.U32.HI UR49, URZ, 0x6, UR29 ;  /* 0x00000006ff317899 */ /* 0x000fc4000801161d */
[----:B-1----:R-:W-:Y:S02]  /*1750*/  UIADD3 UR5, UPT, UPT, UR6, 0x7f, URZ ;  /* 0x0000007f06057890 */ /* 0x002fe4000fffe0ff */
[----:B------:R-:W-:Y:S02]  /*1760*/  UIADD3 UR50, UPT, UPT, UR6, 0xfe, URZ ;  /* 0x000000fe06327890 */ /* 0x000fe4000fffe0ff */
[----:B------:R-:W-:Y:S01]  /*1770*/  USHF.R.S32.HI UR4, URZ, 0x1f, UR5 ;  /* 0x0000001fff047899 */ /* 0x000fe20008011405 */
[----:B------:R-:W1:Y:S03]  /*1780*/  LDCU UR44, c[0x0][0x374] ;  /* 0x00006e80ff2c77ac */ /* 0x000e660008000800 */
[----:B------:R-:W-:Y:S02]  /*1790*/  ULEA.HI UR4, UR4, UR5, URZ, 0x7 ;  /* 0x0000000504047291 */ /* 0x000fe4000f8f38ff */
[----:B------:R-:W-:-:S02]  /*17a0*/  USEL UR31, UR37, 0x2, UP1 ;  /* 0x00000002251f7887 */ /* 0x000fc40008800000 */
[----:B------:R-:W-:Y:S02]  /*17b0*/  USHF.R.S32.HI UR47, URZ, 0x7, UR4 ;  /* 0x00000007ff2f7899 */ /* 0x000fe40008011404 */
[----:B------:R-:W-:Y:S02]  /*17c0*/  UIADD3 UR4, UPT, UPT, UR6, -0x1, URZ ;  /* 0xffffffff06047890 */ /* 0x000fe4000fffe0ff */
[----:B------:R-:W-:Y:S02]  /*17d0*/  UISETP.LT.U32.AND UP0, UPT, UR47, 0x6, UPT ;  /* 0x000000062f00788c */ /* 0x000fe4000bf01070 */
[----:B------:R-:W-:Y:S02]  /*17e0*/  UISETP.GE.U32.AND UP2, UPT, UR4, -0xff, UPT ;  /* 0xffffff010400788c */ /* 0x000fe4000bf46070 */
[----:B------:R-:W-:Y:S01]  /*17f0*/  USEL UR46, UR47, 0x6, UP0 ;  /* 0x000000062f2e7887 */ /* 0x000fe20008000000 */
[----:B------:R-:W-:-:S03]  /*1800*/  UMOV UR23, URZ ;  /* 0x000000ff00177c82 */ /* 0x000fc60008000000 */
[----:B------:R-:W-:Y:S02]  /*1810*/  UIADD3 UR30, UPT, UPT, UR46, -0x1, URZ ;  /* 0xffffffff2e1e7890 */ /* 0x000fe4000fffe0ff */
[----:B------:R-:W-:-:S03]  /*1820*/  UIADD3 UR48, UPT, UPT, UR47, -UR46, URZ ;  /* 0x8000002e2f307290 */ /* 0x000fc6000fffe0ff */
[----:B------:R-:W-:-:S04]  /*1830*/  @UP2 UIADD3 UR30, UPT, UPT, UR46, URZ, URZ ;  /* 0x000000ff2e1e2290 */ /* 0x000fc8000fffe0ff */
[----:B-123--:R-:W-:-:S12]  /*1840*/  UIADD3 UR30, UPT, UPT, UR30, 0x1, URZ ;  /* 0x000000011e1e7890 */ /* 0x00efd8000fffe0ff */
.L_x_42:
[----:B------:R-:W-:Y:S01]  /*1850*/  UISETP.NE.AND UP0, UPT, UR54, URZ, UPT ;  /* 0x000000ff3600728c */ /* 0x000fe2000bf05270 */
[----:B------:R-:W1:Y:S08]  /*1860*/  S2UR UR54, SR_CgaCtaId ;  /* 0x00000000003679c3 */ /* 0x000e700000008800 */
[----:B------:R-:W-:Y:S05]  /*1870*/  BRA.U UP0, `(.L_x_23) ;  /* 0x0000000100347547 */ /* 0x000fea000b800000 */
[----:B------:R-:W2:Y:S01]  /*1880*/  S2R R0, SR_CgaCtaId ;  /* 0x0000000000007919 */ /* 0x000ea20000008800 */
[----:B------:R-:W-:-:S04]  /*1890*/  MOV R2, 0x400 ;  /* 0x0000040000027802 */ /* 0x000fc80000000f00 */
[----:B--2---:R-:W-:Y:S02]  /*18a0*/  LEA R0, R0, R2, 0x18 ;  /* 0x0000000200007211 */ /* 0x004fe400078ec0ff */
[----:B------:R-:W-:-:S03]  /*18b0*/  SHF.L.U32 R2, R8, 0x1f, RZ ;  /* 0x0000001f08027819 */ /* 0x000fc600000006ff */
[----:B------:R-:W-:-:S04]  /*18c0*/  IMAD R0, R9, 0x8, R0 ;  /* 0x0000000809007824 */ /* 0x000fc800078e0200 */
[----:B------:R-:W2:Y:S02]  /*18d0*/  SYNCS.PHASECHK.TRANS64.TRYWAIT P0, [R0+URZ+0x110], R2 ;  /* 0x00011002000075a7 */ /* 0x000ea400080011ff */
[----:B--2---:R-:W-:Y:S05]  /*18e0*/  @!P0 BRA `(.L_x_24) ;  /* 0x0000006000388947 */ /* 0x004fea0003800000 */
.L_x_124:
[----:B------:R-:W-:Y:S01]  /*18f0*/  VIADD R9, R9, 0x1 ;  /* 0x0000000109097836 */ /* 0x000fe20000000000 */
[----:B------:R2:W-:Y:S04]  /*1900*/  SYNCS.ARRIVE.TRANS64.A1T0 RZ, [R0+URZ+0x100], RZ ;  /* 0x000100ff00ff79a7 */ /* 0x0005e800081000ff */
[----:B------:R-:W-:-:S04]  /*1910*/  ISETP.NE.AND P0, PT, R9, 0x2, PT ;  /* 0x000000020900780c */ /* 0x000fc80003f05270 */
[----:B------:R-:W-:Y:S02]  /*1920*/  SEL R9, R9, RZ, P0 ;  /* 0x000000ff09097207 */ /* 0x000fe40000000000 */
[----:B--2---:R-:W-:-:S04]  /*1930*/  SEL R0, RZ, 0x1, P0 ;  /* 0x00000001ff007807 */ /* 0x004fc80000000000 */
[----:B------:R-:W-:-:S07]  /*1940*/  LOP3.LUT R8, R8, R0, RZ, 0x3c, !PT ;  /* 0x0000000008087212 */ /* 0x000fce00078e3cff */
.L_x_23:
[----:B------:R-:W-:Y:S01]  /*1950*/  UMOV UR21, 0x400 ;  /* 0x0000040000157882 */ /* 0x000fe20000000000 */
[----:B------:R-:W-:Y:S01]  /*1960*/  SHF.L.U32 R0, R12, 0x1f, RZ ;  /* 0x0000001f0c007819 */ /* 0x000fe200000006ff */
[----:B-1----:R-:W-:Y:S02]  /*1970*/  ULEA UR21, UR54, UR21, 0x18 ;  /* 0x0000001536157291 */ /* 0x002fe4000f8ec0ff */
[----:B------:R-:W-:Y:S02]  /*1980*/  UISETP.GE.U32.AND UP0, UPT, UR50, 0xff, UPT ;  /* 0x000000ff3200788c */ /* 0x000fe4000bf06070 */
[----:B------:R-:W-:Y:S02]  /*1990*/  ULEA UR4, UR23, UR21, 0x3 ;  /* 0x0000001517047291 */ /* 0x000fe4000f8e18ff */
[----:B------:R-:W-:Y:S02]  /*19a0*/  USHF.L.U32 UR19, UR26, 0x6, URZ ;  /* 0x000000061a137899 */ /* 0x000fe400080006ff */
[----:B------:R-:W-:Y:S01]  /*19b0*/  ULEA UR35, UR25, UR49, 0x6 ;  /* 0x0000003119237291 */ /* 0x000fe2000f8e30ff */
[----:B------:R-:W-:-:S04]  /*19c0*/  UMOV UR13, URZ ;  /* 0x000000ff000d7c82 */ /* 0x000fc80008000000 */
[----:B------:R1:W2:Y:S01]  /*19d0*/  SYNCS.PHASECHK.TRANS64.TRYWAIT P0, [UR4+0x30], R0 ;  /* 0x00003000ff0075a7 */ /* 0x0002a20008001104 */
[----:B------:R-:W-:Y:S06]  /*19e0*/  BRA.U !UP0, `(.L_x_25) ;  /* 0x0000000108f47547 */ /* 0x000fec000b800000 */
[----:B------:R-:W-:Y:S01]  /*19f0*/  UMOV UR22, URZ ;  /* 0x000000ff00167c82 */ /* 0x000fe20008000000 */
[----:B------:R-:W-:-:S05]  /*1a00*/  UMOV UR4, UR23 ;  /* 0x0000001700047c82 */ /* 0x000fca0008000000 */
.L_x_31:
[----:B------:R-:W-:Y:S01]  /*1a10*/  ULEA UR33, UR4, UR21, 0x3 ;  /* 0x0000001504217291 */ /* 0x000fe2000f8e18ff */
[----:B--2---:R-:W-:Y:S01]  /*1a20*/  @!P3 MOV R2, 0x8000 ;  /* 0x000080000002b802 */ /* 0x004fe20000000f00 */
[----:B--2-4-:R-:W-:Y:S10]  /*1a30*/  @P0 BRA `(.L_x_26) ;  /* 0x00000000000c0947 */ /* 0x014ff40003800000 */
[----:B------:R-:W-:-:S04]  /*1a40*/  SHF.L.U32 R3, R12, 0x1f, RZ ;  /* 0x0000001f0c037819 */ /* 0x000fc800000006ff */
[----:B------:R-:W2:Y:S02]  /*1a50*/  SYNCS.PHASECHK.TRANS64.TRYWAIT P0, [UR33+0x30], R3 ;  /* 0x00003003ff0075a7 */ /* 0x000ea40008001121 */
[----:B--2---:R-:W-:Y:S05]  /*1a60*/  @!P0 BRA `(.L_x_27) ;  /* 0x0000005c00ec8947 */ /* 0x004fea0003800000 */
.L_x_26:
[----:B------:R2:W-:Y:S01]  /*1a70*/  @!P3 SYNCS.ARRIVE.TRANS64 RZ, [UR33], R2 ;  /* 0x00000002ffffb9a7 */ /* 0x0005e20008000021 */
[----:B------:R-:W-:-:S04]  /*1a80*/  ULOP3.LUT UR5, UR31, 0x2, URZ, 0xfc, !UPT ;  /* 0x000000021f057892 */ /* 0x000fc8000f8efcff */
[----:B------:R-:W-:-:S09]  /*1a90*/  UISETP.NE.AND UP0, UPT, UR5, 0x2, UPT ;  /* 0x000000020500788c */ /* 0x000fd2000bf05270 */
[----:B------:R-:W-:Y:S05]  /*1aa0*/  BRA.U UP0, `(.L_x_28) ;  /* 0x0000000100047547 */ /* 0x000fea000b800000 */
[----:B------:R-:W-:Y:S05]  /*1ab0*/  BPT.TRAP 0x1 ;  /* 0x000000040000795c */ /* 0x000fea0000300000 */
.L_x_28:
[----:B------:R-:W-:Y:S04]  /*1ac0*/  BSSY.RECONVERGENT B0, `(.L_x_29) ;  /* 0x0000003000007945 */ /* 0x000fe80003800200 */
[----:B------:R-:W-:Y:S05]  /*1ad0*/  @P2 BRA `(.L_x_30) ;  /* 0x0000000000042947 */ /* 0x000fea0003800000 */
[----:B------:R-:W-:Y:S05]  /*1ae0*/  BPT.TRAP 0x1 ;  /* 0x000000040000795c */ /* 0x000fea0000300000 */
.L_x_30:
[----:B------:R-:W-:Y:S05]  /*1af0*/  BSYNC.RECONVERGENT B0 ;  /* 0x0000000000007941 */ /* 0x000fea0003800200 */
.L_x_29:
[----:B------:R-:W-:Y:S02]  /*1b00*/  UIADD3 UR5, UPT, UPT, UR4, 0x1, URZ ;  /* 0x0000000104057890 */ /* 0x000fe4000fffe0ff */
[----:B------:R-:W-:Y:S02]  /*1b10*/  USHF.L.U32 UR4, UR4, 0xe, URZ ;  /* 0x0000000e04047899 */ /* 0x000fe400080006ff */
[----:B------:R-:W-:Y:S02]  /*1b20*/  UISETP.NE.AND UP0, UPT, UR5, 0x6, UPT ;  /* 0x000000060500788c */ /* 0x000fe4000bf05270 */
[----:B------:R-:W-:Y:S02]  /*1b30*/  ULEA UR24, UR29, UR4, 0x1 ;  /* 0x000000041d187291 */ /* 0x000fe4000f8e08ff */
[----:B------:R-:W-:Y:S02]  /*1b40*/  USEL UR6, URZ, 0x1, UP0 ;  /* 0x00000001ff067887 */ /* 0x000fe40008000000 */
[----:B------:R-:W-:-:S02]  /*1b50*/  USEL UR23, UR5, URZ, UP0 ;  /* 0x000000ff05177287 */ /* 0x000fc40008000000 */
[----:B------:R-:W-:Y:S02]  /*1b60*/  UIADD3 UR24, UPT, UPT, UR21, UR24, URZ ;  /* 0x0000001815187290 */ /* 0x000fe4000fffe0ff */
[----:B------:R-:W-:Y:S01]  /*1b70*/  LOP3.LUT R12, R12, UR6, RZ, 0x3c, !PT ;  /* 0x000000060c0c7c12 */ /* 0x000fe2000f8e3cff */
[----:B------:R-:W-:Y:S02]  /*1b80*/  UIADD3 UR6, UP1, UPT, UR40, 0x80, URZ ;  /* 0x0000008028067890 */ /* 0x000fe4000ff3e0ff */
[----:B------:R-:W-:Y:S01]  /*1b90*/  ULEA UR5, UR23, UR21, 0x3 ;  /* 0x0000001517057291 */ /* 0x000fe2000f8e18ff */
[----:B-1----:R-:W-:Y:S01]  /*1ba0*/  SHF.L.U32 R0, R12, 0x1f, RZ ;  /* 0x0000001f0c007819 */ /* 0x002fe200000006ff */
[----:B------:R-:W-:Y:S02]  /*1bb0*/  USHF.L.U32 UR34, UR22, 0x7, URZ ;  /* 0x0000000716227899 */ /* 0x000fe400080006ff */
[----:B------:R-:W-:Y:S02]  /*1bc0*/  UIADD3 UR14, UP0, UPT, UR40, 0x180, URZ ;  /* 0x00000180280e7890 */ /* 0x000fe4000ff1e0ff */
[----:B------:R-:W-:-:S02]  /*1bd0*/  UIADD3 UR4, UPT, UPT, UR21, UR4, URZ ;  /* 0x0000000415047290 */ /* 0x000fc4000fffe0ff */
[----:B------:R-:W-:Y:S01]  /*1be0*/  UIADD3.X UR7, UPT, UPT, URZ, UR41, URZ, UP1, !UPT ;  /* 0x00000029ff077290 */ /* 0x000fe20008ffe4ff */
[----:B------:R3:W4:Y:S01]  /*1bf0*/  SYNCS.PHASECHK.TRANS64.TRYWAIT P0, [UR5+0x30], R0 ;  /* 0x00003000ff0075a7 */ /* 0x0007220008001105 */
[----:B------:R-:W-:Y:S02]  /*1c00*/  UIADD3 UR32, UPT, UPT, UR24, 0x3400, URZ ;  /* 0x0000340018207890 */ /* 0x000fe4000fffe0ff */
[----:B------:R-:W-:Y:S02]  /*1c10*/  UIADD3 UR26, UPT, UPT, UR34, 0x40, URZ ;  /* 0x00000040221a7890 */ /* 0x000fe4000fffe0ff */
[----:B------:R-:W-:Y:S02]  /*1c20*/  UIADD3 UR24, UPT, UPT, UR24, 0x5400, URZ ;  /* 0x0000540018187890 */ /* 0x000fe4000fffe0ff */
[----:B------:R-:W-:Y:S02]  /*1c30*/  UIADD3.X UR15, UPT, UPT, URZ, UR41, URZ, UP0, !UPT ;  /* 0x00000029ff0f7290 */ /* 0x000fe400087fe4ff */
[----:B------:R-:W-:-:S02]  /*1c40*/  UIADD3 UR16, UPT, UPT, UR4, 0x1b400, URZ ;  /* 0x0001b40004107890 */ /* 0x000fc4000fffe0ff */
[----:B------:R-:W-:Y:S01]  /*1c50*/  UIADD3 UR8, UPT, UPT, UR4, 0x1d400, URZ ;  /* 0x0001d40004087890 */ /* 0x000fe2000fffe0ff */
[----:B------:R-:W-:Y:S01]  /*1c60*/  UMOV UR5, 0x30000 ;  /* 0x0003000000057882 */ /* 0x000fe20000000000 */
[----:B------:R-:W-:Y:S01]  /*1c70*/  UMOV UR38, 0x0 ;  /* 0x0000000000267882 */ /* 0x000fe20000000000 */
[----:B------:R-:W-:Y:S01]  /*1c80*/  UMOV UR39, 0x10000000 ;  /* 0x1000000000277882 */ /* 0x000fe20000000000 */
[----:B------:R-:W-:Y:S01]  /*1c90*/  UMOV UR25, UR33 ;  /* 0x0000002100197c82 */ /* 0x000fe20008000000 */
[----:B------:R-:W-:Y:S01]  /*1ca0*/  UMOV UR27, UR35 ;  /* 0x00000023001b7c82 */ /* 0x000fe20008000000 */
[----:B------:R-:W-:Y:S01]  /*1cb0*/  UMOV UR28, UR36 ;  /* 0x00000024001c7c82 */ /* 0x000fe20008000000 */
[----:B------:R-:W-:Y:S01]  /*1cc0*/  UMOV UR17, UR33 ;  /* 0x0000002100117c82 */ /* 0x000fe20008000000 */
[----:B------:R-:W-:Y:S01]  /*1cd0*/  UMOV UR20, UR36 ;  /* 0x0000002400147c82 */ /* 0x000fe20008000000 */
[----:B------:R-:W-:Y:S01]  /*1ce0*/  UMOV UR18, UR34 ;  /* 0x0000002200127c82 */ /* 0x000fe20008000000 */
[----:B------:R3:W-:Y:S01]  /*1cf0*/  UTMALDG.3D.MULTICAST [UR32], [UR6], UR5, desc[UR38] ;  /* 0x00002620060073b4 */ /* 0x0007e20008011805 */
[----:B------:R-:W-:Y:S01]  /*1d00*/  UMOV UR11, UR19 ;  /* 0x00000013000b7c82 */ /* 0x000fe20008000000 */
[----:B------:R-:W-:Y:S01]  /*1d10*/  UMOV UR12, UR36 ;  /* 0x00000024000c7c82 */ /* 0x000fe20008000000 */
[----:B------:R-:W-:Y:S01]  /*1d20*/  UMOV UR9, UR33 ;  /* 0x0000002100097c82 */ /* 0x000fe20008000000 */
[----:B------:R-:W-:Y:S01]  /*1d30*/  UMOV UR10, UR26 ;  /* 0x0000001a000a7c82 */ /* 0x000fe20008000000 */
[----:B------:R-:W-:Y:S01]  /*1d40*/  UIADD3 UR22, UPT, UPT, UR22, 0x1, URZ ;  /* 0x0000000116167890 */ /* 0x000fe2000fffe0ff */
[----:B------:R-:W-:Y:S01]  /*1d50*/  UMOV UR13, UR30 ;  /* 0x0000001e000d7c82 */ /* 0x000fe20008000000 */
[----:B------:R3:W-:Y:S02]  /*1d60*/  UTMALDG.3D.MULTICAST [UR24], [UR6], UR5, desc[UR38] ;  /* 0x00002618060073b4 */ /* 0x0007e40008011805 */
[----:B------:R-:W-:Y:S01]  /*1d70*/  UISETP.NE.AND UP0, UPT, UR22, UR30, UPT ;  /* 0x0000001e1600728c */ /* 0x000fe2000bf05270 */
[----:B------:R-:W-:Y:S01]  /*1d80*/  UMOV UR4, UR23 ;  /* 0x0000001700047c82 */ /* 0x000fe20008000000 */
[----:B------:R3:W-:Y:S01]  /*1d90*/  UTMALDG.3D [UR16], [UR14], desc[UR38] ;  /* 0x000026100e0075b4 */ /* 0x0007e20008011000 */
[----:B------:R3:W-:Y:S06]  /*1da0*/  UTMALDG.3D [UR8], [UR14], desc[UR38] ;  /* 0x000026080e0075b4 */ /* 0x0007ec0008011000 */
[----:B---3--:R-:W-:Y:S05]  /*1db0*/  BRA.U UP0, `(.L_x_31) ;  /* 0xfffffffd00147547 */ /* 0x008fea000b83ffff */
.L_x_25:
[----:B------:R-:W-:Y:S01]  /*1dc0*/  ULEA UR4, UR23, UR21, 0x3 ;  /* 0x0000001517047291 */ /* 0x000fe2000f8e18ff */
[----:B-1----:R-:W-:Y:S01]  /*1dd0*/  SHF.L.U32 R0, R12, 0x1f, RZ ;  /* 0x0000001f0c007819 */ /* 0x002fe200000006ff */
[----:B------:R-:W-:Y:S01]  /*1de0*/  @!P1 SYNCS.ARRIVE.TRANS64.A1T0 RZ, [UR21+0x98], RZ ;  /* 0x000098ffffff99a7 */ /* 0x000fe20008100015 */
[----:B------:R-:W-:-:S06]  /*1df0*/  UISETP.GT.AND UP0, UPT, UR47, UR46, UPT ;  /* 0x0000002e2f00728c */ /* 0x000fcc000bf04270 */
[----:B--2-4-:R1:W2:Y:S03]  /*1e00*/  SYNCS.PHASECHK.TRANS64.TRYWAIT P0, [UR4+0x30], R0 ;  /* 0x00003000ff0075a7 */ /* 0x0142a60008001104 */
[----:B------:R-:W-:Y:S05]  /*1e10*/  BRA.U !UP0, `(.L_x_32) ;  /* 0x0000000108f07547 */ /* 0x000fea000b800000 */
[----:B------:R-:W-:Y:S01]  /*1e20*/  UIADD3 UR14, UPT, UPT, UR48, UR13, URZ ;  /* 0x0000000d300e7290 */ /* 0x000fe2000fffe0ff */
[----:B------:R-:W-:-:S11]  /*1e30*/  UMOV UR4, UR23 ;  /* 0x0000001700047c82 */ /* 0x000fd60008000000 */
.L_x_38:
[----:B------:R-:W-:Y:S01]  /*1e40*/  ULEA UR33, UR4, UR21, 0x3 ;  /* 0x0000001504217291 */ /* 0x000fe2000f8e18ff */
[----:B--2---:R-:W-:Y:S01]  /*1e50*/  @!P3 MOV R2, 0x8000 ;  /* 0x000080000002b802 */ /* 0x004fe20000000f00 */
[----:B--2-4-:R-:W-:Y:S10]  /*1e60*/  @P0 BRA `(.L_x_33) ;  /* 0x00000000000c0947 */ /* 0x014ff40003800000 */
[----:B------:R-:W-:-:S04]  /*1e70*/  SHF.L.U32 R3, R12, 0x1f, RZ ;  /* 0x0000001f0c037819 */ /* 0x000fc800000006ff */
[----:B------:R-:W2:Y:S02]  /*1e80*/  SYNCS.PHASECHK.TRANS64.TRYWAIT P0, [UR33+0x30], R3 ;  /* 0x00003003ff0075a7 */ /* 0x000ea40008001121 */
[----:B--2---:R-:W-:Y:S05]  /*1e90*/  @!P0 BRA `(.L_x_34) ;  /* 0x0000005800f88947 */ /* 0x004fea0003800000 */
.L_x_33:
[----:B------:R2:W-:Y:S01]  /*1ea0*/  @!P3 SYNCS.ARRIVE.TRANS64 RZ, [UR33], R2 ;  /* 0x00000002ffffb9a7 */ /* 0x0005e20008000021 */
[----:B------:R-:W-:-:S04]  /*1eb0*/  ULOP3.LUT UR5, UR31, 0x2, URZ, 0xfc, !UPT ;  /* 0x000000021f057892 */ /* 0x000fc8000f8efcff */
[----:B------:R-:W-:-:S09]  /*1ec0*/  UISETP.NE.AND UP0, UPT, UR5, 0x2, UPT ;  /* 0x000000020500788c */ /* 0x000fd2000bf05270 */
[----:B------:R-:W-:Y:S05]  /*1ed0*/  BRA.U UP0, `(.L_x_35) ;  /* 0x0000000100047547 */ /* 0x000fea000b800000 */
[----:B------:R-:W-:Y:S05]  /*1ee0*/  BPT.TRAP 0x1 ;  /* 0x000000040000795c */ /* 0x000fea0000300000 */
.L_x_35:
[----:B------:R-:W-:Y:S04]  /*1ef0*/  BSSY.RECONVERGENT B0, `(.L_x_36) ;  /* 0x0000003000007945 */ /* 0x000fe80003800200 */
[----:B------:R-:W-:Y:S05]  /*1f00*/  @P2 BRA `(.L_x_37) ;  /* 0x0000000000042947 */ /* 0x000fea0003800000 */
[----:B------:R-:W-:Y:S05]  /*1f10*/  BPT.TRAP 0x1 ;  /* 0x000000040000795c */ /* 0x000fea0000300000 */
.L_x_37:
[----:B------:R-:W-:Y:S05]  /*1f20*/  BSYNC.RECONVERGENT B0 ;  /* 0x0000000000007941 */ /* 0x000fea0003800200 */
.L_x_36:
[----:B------:R-:W-:Y:S02]  /*1f30*/  UIADD3 UR5, UPT, UPT, UR4, 0x1, URZ ;  /* 0x0000000104057890 */ /* 0x000fe4000fffe0ff */
[----:B------:R-:W-:Y:S02]  /*1f40*/  USHF.L.U32 UR7, UR4, 0xe, URZ ;  /* 0x0000000e04077899 */ /* 0x000fe400080006ff */
[----:B------:R-:W-:Y:S02]  /*1f50*/  UISETP.NE.AND UP0, UPT, UR5, 0x6, UPT ;  /* 0x000000060500788c */ /* 0x000fe4000bf05270 */
[----:B------:R-:W-:Y:S02]  /*1f60*/  ULEA UR24, UR29, UR7, 0x1 ;  /* 0x000000071d187291 */ /* 0x000fe4000f8e08ff */
[----:B------:R-:W-:Y:S02]  /*1f70*/  USEL UR6, URZ, 0x1, UP0 ;  /* 0x00000001ff067887 */ /* 0x000fe40008000000 */
[----:B------:R-:W-:-:S02]  /*1f80*/  USEL UR23, UR5, URZ, UP0 ;  /* 0x000000ff05177287 */ /* 0x000fc40008000000 */
[----:B------:R-:W-:Y:S02]  /*1f90*/  UIADD3 UR4, UP1, UPT, UR40, 0x80, URZ ;  /* 0x0000008028047890 */ /* 0x000fe4000ff3e0ff */
[----:B------:R-:W-:Y:S01]  /*1fa0*/  ULEA UR5, UR23, UR21, 0x3 ;  /* 0x0000001517057291 */ /* 0x000fe2000f8e18ff */
[----:B------:R-:W-:Y:S01]  /*1fb0*/  LOP3.LUT R12, R12, UR6, RZ, 0x3c, !PT ;  /* 0x000000060c0c7c12 */ /* 0x000fe2000f8e3cff */
[----:B------:R-:W-:Y:S02]  /*1fc0*/  UIADD3 UR24, UPT, UPT, UR21, UR24, URZ ;  /* 0x0000001815187290 */ /* 0x000fe4000fffe0ff */
[----:B------:R-:W-:Y:S01]  /*1fd0*/  USHF.L.U32 UR34, UR13, 0x7, URZ ;  /* 0x000000070d227899 */ /* 0x000fe200080006ff */
[----:B-1----:R-:W-:Y:S01]  /*1fe0*/  SHF.L.U32 R0, R12, 0x1f, RZ ;  /* 0x0000001f0c007819 */ /* 0x002fe200000006ff */
[----:B------:R-:W-:Y:S02]  /*1ff0*/  UIADD3 UR6, UP0, UPT, UR40, 0x180, URZ ;  /* 0x0000018028067890 */ /* 0x000fe4000ff1e0ff */
[----:B------:R-:W-:Y:S01]  /*2000*/  UIADD3 UR8, UPT, UPT, UR21, UR7, URZ ;  /* 0x0000000715087290 */ /* 0x000fe2000fffe0ff */
[----:B------:R3:W4:Y:S01]  /*2010*/  SYNCS.PHASECHK.TRANS64.TRYWAIT P0, [UR5+0x30], R0 ;  /* 0x00003000ff0075a7 */ /* 0x0007220008001105 */
[----:B------:R-:W-:-:S02]  /*2020*/  UIADD3.X UR5, UPT, UPT, URZ, UR41, URZ, UP1, !UPT ;  /* 0x00000029ff057290 */ /* 0x000fc40008ffe4ff */
[----:B------:R-:W-:Y:S02]  /*2030*/  UIADD3 UR32, UPT, UPT, UR24, 0x3400, URZ ;  /* 0x0000340018207890 */ /* 0x000fe4000fffe0ff */
[----:B------:R-:W-:Y:S02]  /*2040*/  UIADD3 UR26, UPT, UPT, UR34, 0x40, URZ ;  /* 0x00000040221a7890 */ /* 0x000fe4000fffe0ff */
[----:B------:R-:W-:Y:S02]  /*2050*/  UIADD3 UR24, UPT, UPT, UR24, 0x5400, URZ ;  /* 0x0000540018187890 */ /* 0x000fe4000fffe0ff */
[----:B------:R-:W-:Y:S02]  /*2060*/  UIADD3.X UR7, UPT, UPT, URZ, UR41, URZ, UP0, !UPT ;  /* 0x00000029ff077290 */ /* 0x000fe400087fe4ff */
[----:B------:R-:W-:Y:S02]  /*2070*/  UIADD3 UR16, UPT, UPT, UR8, 0x1b400, URZ ;  /* 0x0001b40008107890 */ /* 0x000fe4000fffe0ff */
[----:B------:R-:W-:Y:S01]  /*2080*/  UIADD3 UR8, UPT, UPT, UR8, 0x1d400, URZ ;  /* 0x0001d40008087890 */ /* 0x000fe2000fffe0ff */
[----:B------:R-:W-:Y:S01]  /*2090*/  UMOV UR10, 0x30000 ;  /* 0x00030000000a7882 */ /* 0x000fe20000000000 */
[----:B------:R-:W-:Y:S01]  /*20a0*/  UMOV UR38, 0x0 ;  /* 0x0000000000267882 */ /* 0x000fe20000000000 */
[----:B------:R-:W-:Y:S01]  /*20b0*/  UMOV UR39, 0x10000000 ;  /* 0x1000000000277882 */ /* 0x000fe20000000000 */
[----:B------:R-:W-:Y:S01]  /*20c0*/  UMOV UR25, UR33 ;  /* 0x0000002100197c82 */ /* 0x000fe20008000000 */
[----:B------:R-:W-:Y:S01]  /*20d0*/  UMOV UR27, UR35 ;  /* 0x00000023001b7c82 */ /* 0x000fe20008000000 */
[----:B------:R-:W-:Y:S01]  /*20e0*/  UMOV UR28, UR36 ;  /* 0x00000024001c7c82 */ /* 0x000fe20008000000 */
[----:B------:R-:W-:Y:S01]  /*20f0*/  UTMALDG.3D.MULTICAST [UR32], [UR4], UR10, desc[UR38] ;  /* 0x00002620040073b4 */ /* 0x000fe2000801180a */
[----:B------:R-:W-:Y:S01]  /*2100*/  UMOV UR17, UR33 ;  /* 0x0000002100117c82 */ /* 0x000fe20008000000 */
[----:B------:R-:W-:Y:S01]  /*2110*/  UMOV UR20, UR36 ;  /* 0x0000002400147c82 */ /* 0x000fe20008000000 */
[----:B------:R-:W-:Y:S01]  /*2120*/  UMOV UR18, UR34 ;  /* 0x0000002200127c82 */ /* 0x000fe20008000000 */
[----:B------:R-:W-:Y:S01]  /*2130*/  UMOV UR11, UR19 ;  /* 0x00000013000b7c82 */ /* 0x000fe20008000000 */
[----:B------:R-:W-:Y:S01]  /*2140*/  UMOV UR12, UR36 ;  /* 0x00000024000c7c82 */ /* 0x000fe20008000000 */
[----:B------:R-:W-:Y:S01]  /*2150*/  UMOV UR9, UR33 ;  /* 0x0000002100097c82 */ /* 0x000fe20008000000 */
[----:B------:R-:W-:Y:S01]  /*2160*/  UIADD3 UR13, UPT, UPT, UR13, 0x1, URZ ;  /* 0x000000010d0d7890 */ /* 0x000fe2000fffe0ff */
[----:B------:R1:W-:Y:S03]  /*2170*/  UTMALDG.3D.MULTICAST [UR24], [UR4], UR10, desc[UR38] ;  /* 0x00002618040073b4 */ /* 0x0003e6000801180a */
[----:B------:R-:W-:Y:S01]  /*2180*/  UISETP.NE.AND UP0, UPT, UR13, UR14, UPT ;  /* 0x0000000e0d00728c */ /* 0x000fe2000bf05270 */
[----:B------:R3:W-:Y:S01]  /*2190*/  UTMALDG.3D [UR16], [UR6], desc[UR38] ;  /* 0x00002610060075b4 */ /* 0x0007e20008011000 */
[----:B-1----:R-:W-:Y:S01]  /*21a0*/  UMOV UR10, UR26 ;  /* 0x0000001a000a7c82 */ /* 0x002fe20008000000 */
[----:B------:R-:W-:Y:S01]  /*21b0*/  UMOV UR4, UR23 ;  /* 0x0000001700047c82 */ /* 0x000fe20008000000 */
[----:B------:R3:W-:Y:S05]  /*21c0*/  UTMALDG.3D [UR8], [UR6], desc[UR38] ;  /* 0x00002608060075b4 */ /* 0x0007ea0008011000 */
[----:B---3--:R-:W-:Y:S05]  /*21d0*/  BRA.U UP0, `(.L_x_38) ;  /* 0xfffffffd00187547 */ /* 0x008fea000b83ffff */
.L_x_32:
[C---:B------:R-:W-:Y:S01]  /*21e0*/  LEA R3, R11.reuse, UR21, 0x3 ;  /* 0x000000150b037c11 */ /* 0x040fe2000f8e18ff */
[----:B------:R-:W-:Y:S01]  /*21f0*/  NOP ;  /* 0x0000000000007918 */ /* 0x000fe20000000000 */
[----:B-1----:R-:W-:Y:S02]  /*2200*/  SHF.L.U32 R0, R10, 0x1f, RZ ;  /* 0x0000001f0a007819 */ /* 0x002fe400000006ff */
[----:B------:R-:W-:Y:S02]  /*2210*/  LEA R4, R11, UR21, 0x4 ;  /* 0x000000150b047c11 */ /* 0x000fe4000f8e20ff */
[----:B--2-4-:R-:W1:Y:S02]  /*2220*/  SYNCS.PHASECHK.TRANS64.TRYWAIT P0, [R3+URZ+0xa0], R0 ;  /* 0x0000a000030075a7 */ /* 0x014e6400080011ff */
[----:B-1----:R-:W-:Y:S05]  /*2230*/  @!P0 BRA `(.L_x_39) ;  /* 0x0000005800288947 */ /* 0x002fea0003800000 */
.L_x_127:
[----:B------:R-:W2:Y:S01]  /*2240*/  LDS.128 R4, [R4+0x130] ;  /* 0x0001300004047984 */ /* 0x000ea20000000c00 */
[----:B------:R-:W-:Y:S01]  /*2250*/  UISETP.GE.AND UP0, UPT, UR42, 0x1, UPT ;  /* 0x000000012a00788c */ /* 0x000fe2000bf06270 */
[----:B------:R-:W-:Y:S01]  /*2260*/  @!PT LDS RZ, [RZ] ;  /* 0x00000000fffff984 */ /* 0x000fe20000000800 */
[----:B------:R-:W-:Y:S01]  /*2270*/  @!PT LDS RZ, [RZ] ;  /* 0x00000000fffff984 */ /* 0x000fe20000000800 */
[----:B------:R-:W-:Y:S01]  /*2280*/  @!PT LDS RZ, [RZ] ;  /* 0x00000000fffff984 */ /* 0x000fe20000000800 */
[----:B------:R-:W-:Y:S01]  /*2290*/  @!PT LDS RZ, [RZ] ;  /* 0x00000000fffff984 */ /* 0x000fe20000000800 */
[----:B------:R3:W-:Y:S06]  /*22a0*/  MEMBAR.ALL.CTA ;  /* 0x0000000000007992 */ /* 0x0007ec0000008000 */
[----:B---3--:R-:W3:Y:S01]  /*22b0*/  FENCE.VIEW.ASYNC.S ;  /* 0x00000000000073c6 */ /* 0x008ee20000000000 */
[----:B--2---:R-:W-:-:S13]  /*22c0*/  LOP3.LUT P0, RZ, R6, 0x1, RZ, 0xc0, !PT ;  /* 0x0000000106ff7812 */ /* 0x004fda000780c0ff */
[----:B---3--:R-:W-:Y:S01]  /*22d0*/  VOTEU.ANY UP1, P0 ;  /* 0x0000000000ff7886 */ /* 0x008fe20000020100 */
[----:B------:R-:W-:-:S13]  /*22e0*/  PLOP3.LUT P0, PT, PT, PT, UP1, 0x80, 0x8 ;  /* 0x000000000008781c */ /* 0x000fda0003f0f018 */
[----:B-1----:R-:W-:Y:S02]  /*22f0*/  @P0 LOP3.LUT R0, R5, 0xffff, RZ, 0xc0, !PT ;  /* 0x0000ffff05000812 */ /* 0x002fe400078ec0ff */
[----:B------:R-:W-:Y:S02]  /*2300*/  @P0 MOV R2, R4 ;  /* 0x0000000400020202 */ /* 0x000fe40000000f00 */
[----:B------:R-:W-:Y:S01]  /*2310*/  @P0 R2UR UR5, R0 ;  /* 0x00000000000502ca */ /* 0x000fe200000e0000 */
[----:B------:R-:W-:Y:S01]  /*2320*/  VIADD R0, R3, 0xb0 ;  /* 0x000000b003007836 */ /* 0x000fe20000000000 */
[----:B------:R-:W-:Y:S02]  /*2330*/  @P0 SHF.R.U32.HI R4, RZ, 0x10, R5 ;  /* 0x00000010ff040819 */ /* 0x000fe40000011605 */
[----:B------:R-:W-:Y:S02]  /*2340*/  @P0 R2UR UR6, R2 ;  /* 0x00000000020602ca */ /* 0x000fe400000e0000 */
[----:B------:R-:W-:-:S02]  /*2350*/  PRMT R0, RZ, 0x654, R0 ;  /* 0x00000654ff007816 */ /* 0x000fc40000000000 */
[----:B------:R-:W-:Y:S02]  /*2360*/  @P0 R2UR UR4, R4 ;  /* 0x00000000040402ca */ /* 0x000fe400000e0000 */
[----:B------:R1:W-:Y:S03]  /*2370*/  SYNCS.ARRIVE.TRANS64.RED.A1T0 RZ, [R0+URZ], RZ ;  /* 0x000000ff00ff79a7 */ /* 0x0003e600081004ff */
[----:B------:R-:W-:-:S04]  /*2380*/  @UP1 UMOV UR37, UR5 ;  /* 0x0000000500251c82 */ /* 0x000fc80008000000 */
[----:B------:R-:W-:-:S04]  /*2390*/  @UP1 UMOV UR43, UR6 ;  /* 0x00000006002b1c82 */ /* 0x000fc80008000000 */
[----:B------:R-:W-:Y:S01]  /*23a0*/  @UP1 UMOV UR36, UR4 ;  /* 0x0000000400241c82 */ /* 0x000fe20008000000 */
[----:B------:R-:W-:Y:S05]  /*23b0*/  BRA.U !UP0, `(.L_x_40) ;  /* 0x0000000108d47547 */ /* 0x000fea000b800000 */
[----:B------:R-:W2:Y:S01]  /*23c0*/  LDCU.128 UR12, c[0x0][0xb10] ;  /* 0x00016200ff0c77ac */ /* 0x000ea20008000c00 */
[----:B------:R-:W3:Y:S01]  /*23d0*/  LDCU UR22, c[0x0][0xb20] ;  /* 0x00016400ff1677ac */ /* 0x000ee20008000800 */
[----:B------:R-:W4:Y:S01]  /*23e0*/  LDCU UR20, c[0x0][0xb0c] ;  /* 0x00016180ff1477ac */ /* 0x000f220008000800 */
[----:B------:R-:W1:Y:S01]  /*23f0*/  LDCU.64 UR8, c[0x0][0xb28] ;  /* 0x00016500ff0877ac */ /* 0x000e620008000a00 */
[----:B------:R-:W-:Y:S02]  /*2400*/  UISETP.NE.AND UP3, UPT, UR42, 0x1, UPT ;  /* 0x000000012a00788c */ /* 0x000fe4000bf65270 */
[----:B--2---:R-:W-:Y:S02]  /*2410*/  UIMAD.WIDE.U32 UR6, UR44, UR15, URZ ;  /* 0x0000000f2c0672a5 */ /* 0x004fe4000f8e00ff */
[----:B------:R-:W-:Y:S02]  /*2420*/  UIMAD.WIDE.U32 UR4, UR45, UR12, URZ ;  /* 0x0000000c2d0472a5 */ /* 0x000fe4000f8e00ff */
[----:B------:R-:W-:-:S02]  /*2430*/  UISETP.NE.AND UP0, UPT, UR14, 0x1, UPT ;  /* 0x000000010e00788c */ /* 0x000fc4000bf05270 */
[----:B------:R-:W-:Y:S01]  /*2440*/  UIMAD.WIDE.U32 UR18, UR37, UR15, URZ ;  /* 0x0000000f251272a5 */ /* 0x000fe2000f8e00ff */
[----:B------:R-:W-:Y:S02]  /*2450*/  UMOV UR6, UR7 ;  /* 0x0000000700067c82 */ /* 0x000fe40008000000 */
[----:B------:R-:W-:Y:S01]  /*2460*/  UMOV UR4, UR5 ;  /* 0x0000000500047c82 */ /* 0x000fe20008000000 */
[----:B---3--:R-:W-:Y:S02]  /*2470*/  USHF.R.U32.HI UR6, URZ, UR22, UR6 ;  /* 0x00000016ff067299 */ /* 0x008fe40008011606 */
[----:B----4-:R-:W-:Y:S02]  /*2480*/  UISETP.NE.AND UP2, UPT, UR20, 0x1, UPT ;  /* 0x000000011400788c */ /* 0x010fe4000bf45270 */
[----:B------:R-:W-:Y:S02]  /*2490*/  USHF.R.U32.HI UR4, URZ, UR13, UR4 ;  /* 0x0000000dff047299 */ /* 0x000fe40008011604 */
[----:B------:R-:W-:-:S02]  /*24a0*/  USEL UR5, UR44, UR6, !UP0 ;  /* 0x000000062c057287 */ /* 0x000fc4000c000000 */
[----:B------:R-:W-:Y:S02]  /*24b0*/  USEL UR6, UR45, UR4, !UP2 ;  /* 0x000000042d067287 */ /* 0x000fe4000d000000 */
[----:B-1----:R-:W-:Y:S01]  /*24c0*/  UIMAD.WIDE.U32 UR10, UR5, UR8, URZ ;  /* 0x00000008050a72a5 */ /* 0x002fe2000f8e00ff */
[----:B------:R-:W-:Y:S01]  /*24d0*/  UMOV UR4, UR19 ;  /* 0x0000001300047c82 */ /* 0x000fe20008000000 */
[----:B------:R-:W-:Y:S02]  /*24e0*/  UIMAD.WIDE.U32 UR16, UR43, UR12, URZ ;  /* 0x0000000c2b1072a5 */ /* 0x000fe4000f8e00ff */
[----:B------:R-:W-:-:S03]  /*24f0*/  UIMAD.WIDE.U32 UR18, UR6, UR8, URZ ;  /* 0x00000008061272a5 */ /* 0x000fc6000f8e00ff */
[----:B------:R-:W-:Y:S01]  /*2500*/  UMOV UR10, UR11 ;  /* 0x0000000b000a7c82 */ /* 0x000fe20008000000 */
[----:B------:R-:W-:Y:S02]  /*2510*/  USHF.R.U32.HI UR4, URZ, UR22, UR4 ;  /* 0x00000016ff047299 */ /* 0x000fe40008011604 */
[----:B------:R-:W-:Y:S01]  /*2520*/  @UP3 USHF.R.U32.HI UR5, URZ, UR9, UR10 ;  /* 0x00000009ff053299 */ /* 0x000fe2000801160a */
[----:B------:R-:W-:Y:S01]  /*2530*/  UMOV UR16, UR17 ;  /* 0x0000001100107c82 */ /* 0x000fe20008000000 */
[----:B------:R-:W-:Y:S01]  /*2540*/  UMOV UR18, UR19 ;  /* 0x0000001300127c82 */ /* 0x000fe20008000000 */
[----:B------:R-:W-:Y:S02]  /*2550*/  USHF.R.U32.HI UR13, URZ, UR13, UR16 ;  /* 0x0000000dff0d7299 */ /* 0x000fe40008011610 */
[----:B------:R-:W-:Y:S02]  /*2560*/  USEL UR4, UR37, UR4, !UP0 ;  /* 0x0000000425047287 */ /* 0x000fe4000c000000 */
[----:B------:R-:W-:-:S02]  /*2570*/  @UP3 USHF.R.U32.HI UR6, URZ, UR9, UR18 ;  /* 0x00000009ff063299 */ /* 0x000fc40008011612 */
[----:B------:R-:W-:Y:S02]  /*2580*/  UIMAD UR7, UR42, UR5, URZ ;  /* 0x000000052a0772a4 */ /* 0x000fe4000f8e02ff */
[----:B------:R-:W-:Y:S02]  /*2590*/  USEL UR5, UR43, UR13, !UP2 ;  /* 0x0000000d2b057287 */ /* 0x000fe4000d000000 */
[----:B------:R-:W-:Y:S02]  /*25a0*/  UIMAD UR10, UR42, UR6, URZ ;  /* 0x000000062a0a72a4 */ /* 0x000fe4000f8e02ff */
[----:B------:R-:W-:Y:S02]  /*25b0*/  UISETP.GE.AND UP0, UPT, UR4, UR7, UPT ;  /* 0x000000070400728c */ /* 0x000fe4000bf06270 */
[----:B------:R-:W-:Y:S02]  /*25c0*/  UIMAD.WIDE.U32 UR12, UR4, UR8, URZ ;  /* 0x00000008040c72a5 */ /* 0x000fe4000f8e00ff */
[----:B------:R-:W-:-:S02]  /*25d0*/  UISETP.GE.OR UP0, UPT, UR5, UR10, UP0 ;  /* 0x0000000a0500728c */ /* 0x000fc40008706670 */
        /* <DEDUP_REMOVED lines=19> */
.L_x_40:
[----:B------:R-:W2:Y:S02]  /*2710*/  LDCU UR4, c[0x0][0xb30] ;  /* 0x00016600ff0477ac */ /* 0x000ea40008000800 */
[----:B--2---:R-:W-:-:S09]  /*2720*/  UISETP.NE.AND UP0, UPT, UR4, 0x1, UPT ;  /* 0x000000010400788c */ /* 0x004fd2000bf05270 */
[----:B------:R-:W-:Y:S05]  /*2730*/  BRA.U UP0, `(.L_x_41) ;  /* 0x0000000100447547 */ /* 0x000fea000b800000 */
[----:B------:R-:W2:Y:S01]  /*2740*/  LDCU.128 UR8, c[0x0][0xb10] ;  /* 0x00016200ff0877ac */ /* 0x000ea20008000c00 */
[----:B------:R-:W3:Y:S01]  /*2750*/  LDCU UR12, c[0x0][0xb0c] ;  /* 0x00016180ff0c77ac */ /* 0x000ee20008000800 */
[----:B------:R-:W4:Y:S01]  /*2760*/  LDCU UR13, c[0x0][0xb20] ;  /* 0x00016400ff0d77ac */ /* 0x000f220008000800 */
[----:B--2---:R-:W-:Y:S02]  /*2770*/  UIMAD.WIDE.U32 UR6, UR43, UR8, URZ ;  /* 0x000000082b0672a5 */ /* 0x004fe4000f8e00ff */
[----:B------:R-:W-:Y:S02]  /*2780*/  UIMAD.WIDE.U32 UR4, UR37, UR11, URZ ;  /* 0x0000000b250472a5 */ /* 0x000fe4000f8e00ff */
[----:B---3--:R-:W-:Y:S02]  /*2790*/  UISETP.NE.AND UP2, UPT, UR12, 0x1, UPT ;  /* 0x000000010c00788c */ /* 0x008fe4000bf45270 */
[----:B------:R-:W-:Y:S01]  /*27a0*/  UISETP.NE.AND UP0, UPT, UR10, 0x1, UPT ;  /* 0x000000010a00788c */ /* 0x000fe2000bf05270 */
[----:B------:R-:W-:-:S02]  /*27b0*/  UMOV UR6, UR7 ;  /* 0x0000000700067c82 */ /* 0x000fc40008000000 */
[----:B------:R-:W-:Y:S01]  /*27c0*/  UMOV UR4, UR5 ;  /* 0x0000000500047c82 */ /* 0x000fe20008000000 */
[----:B------:R-:W-:Y:S02]  /*27d0*/  USHF.R.U32.HI UR9, URZ, UR9, UR6 ;  /* 0x00000009ff097299 */ /* 0x000fe40008011606 */
[----:B----4-:R-:W-:Y:S02]  /*27e0*/  USHF.R.U32.HI UR4, URZ, UR13, UR4 ;  /* 0x0000000dff047299 */ /* 0x010fe40008011604 */
[----:B------:R-:W-:Y:S02]  /*27f0*/  USEL UR5, UR43, UR9, !UP2 ;  /* 0x000000092b057287 */ /* 0x000fe4000d000000 */
[----:B------:R-:W-:-:S04]  /*2800*/  USEL UR4, UR37, UR4, !UP0 ;  /* 0x0000000425047287 */ /* 0x000fc8000c000000 */
[----:B------:R-:W-:Y:S02]  /*2810*/  UIADD3 UR6, UPT, UPT, UR5, -UR4, URZ ;  /* 0x8000000405067290 */ /* 0x000fe4000fffe0ff */
[----:B------:R-:W-:Y:S02]  /*2820*/  UIADD3 UR4, UPT, UPT, -UR5, UR4, URZ ;  /* 0x0000000405047290 */ /* 0x000fe4000fffe1ff */
[----:B------:R-:W-:Y:S02]  /*2830*/  UIMAD UR37, UR6, UR10, UR37 ;  /* 0x0000000a062572a4 */ /* 0x000fe4000f8e0225 */
[----:B------:R-:W-:-:S12]  /*2840*/  UIMAD UR43, UR4, UR12, UR43 ;  /* 0x0000000c042b72a4 */ /* 0x000fd8000f8e022b */
.L_x_41:
[----:B------:R-:W-:Y:S01]  /*2850*/  VIADD R11, R11, 0x1 ;  /* 0x000000010b0b7836 */ /* 0x000fe20000000000 */
[----:B------:R-:W-:Y:S02]  /*2860*/  R2UR UR5, R48 ;  /* 0x00000000300572ca */ /* 0x000fe400000e0000 */
[----:B------:R-:W-:Y:S02]  /*2870*/  R2UR UR4, R47 ;  /* 0x000000002f0472ca */ /* 0x000fe400000e0000 */
[C---:B------:R-:W-:Y:S02]  /*2880*/  ISETP.NE.AND P0, PT, R11.reuse, 0x2, PT ;  /* 0x000000020b00780c */ /* 0x040fe40003f05270 */
[----:B------:R-:W-:Y:S02]  /*2890*/  PLOP3.LUT P1, PT, PT, PT, PT, 0x80, 0x8 ;  /* 0x000000000008781c */ /* 0x000fe40003f2f070 */
[----:B-1----:R-:W-:Y:S02]  /*28a0*/  SEL R0, RZ, 0x1, P0 ;  /* 0x00000001ff007807 */ /* 0x002fe40000000000 */
[----:B------:R-:W-:-:S02]  /*28b0*/  SEL R11, R11, RZ, P0 ;  /* 0x000000ff0b0b7207 */ /* 0x000fc40000000000 */
[----:B------:R-:W-:Y:S01]  /*28c0*/  LOP3.LUT R10, R10, R0, RZ, 0x3c, !PT ;  /* 0x000000000a0a7212 */ /* 0x000fe200078e3cff */
[----:B------:R-:W-:Y:S02]  /*28d0*/  UIADD3 UR25, UPT, UPT, UR43, UR5, URZ ;  /* 0x000000052b197290 */ /* 0x000fe4000fffe0ff */
[----:B------:R-:W-:Y:S01]  /*28e0*/  UIADD3 UR26, UPT, UPT, UR37, UR4, URZ ;  /* 0x00000004251a7290 */ /* 0x000fe2000fffe0ff */
[----:B------:R-:W-:Y:S11]  /*28f0*/  BRA.U UP1, `(.L_x_42) ;  /* 0xffffffed01d47547 */ /* 0x000ff6000b83ffff */
[----:B------:R-:W-:Y:S01]  /*2900*/  UIADD3 UR21, UPT, UPT, UR21, 0x30, URZ ;  /* 0x0000003015157890 */ /* 0x000fe2000fffe0ff */
[----:B------:R-:W-:-:S03]  /*2910*/  SHF.L.U32 R2, R12, 0x1f, RZ ;  /* 0x0000001f0c027819 */ /* 0x000fc600000006ff */
[----:B------:R-:W-:-:S09]  /*2920*/  ULEA UR4, UR23, UR21, 0x3 ;  /* 0x0000001517047291 */ /* 0x000fd2000f8e18ff */
[----:B------:R-:W1:Y:S02]  /*2930*/  SYNCS.PHASECHK.TRANS64.TRYWAIT P0, [UR4], R2 ;  /* 0x00000002ff0075a7 */ /* 0x000e640008001104 */
[----:B-1----:R-:W-:Y:S05]  /*2940*/  @!P0 BRA `(.L_x_43) ;  /* 0x0000005000788947 */ /* 0x002fea0003800000 */
.L_x_129:
[----:B------:R-:W-:-:S04]  /*2950*/  UIADD3 UR4, UPT, UPT, UR23, 0x1, URZ ;  /* 0x0000000117047890 */ /* 0x000fc8000fffe0ff */
[----:B------:R-:W-:-:S04]  /*2960*/  UISETP.NE.AND UP0, UPT, UR4, 0x6, UPT ;  /* 0x000000060400788c */ /* 0x000fc8000bf05270 */
[----:B------:R-:W-:Y:S02]  /*2970*/  USEL UR6, URZ, 0x1, UP0 ;  /* 0x00000001ff067887 */ /* 0x000fe40008000000 */
[----:B------:R-:W-:-:S04]  /*2980*/  USEL UR4, UR4, URZ, UP0 ;  /* 0x000000ff04047287 */ /* 0x000fc80008000000 */
[----:B------:R-:W-:Y:S01]  /*2990*/  ULEA UR5, UR4, UR21, 0x3 ;  /* 0x0000001504057291 */ /* 0x000fe2000f8e18ff */
[----:B-1----:R-:W-:-:S04]  /*29a0*/  LOP3.LUT R2, R12, UR6, RZ, 0x3c, !PT ;  /* 0x000000060c027c12 */ /* 0x002fc8000f8e3cff */
[----:B------:R-:W-:-:S04]  /*29b0*/  SHF.L.U32 R3, R2, 0x1f, RZ ;  /* 0x0000001f02037819 */ /* 0x000fc800000006ff */
[----:B------:R-:W1:Y:S02]  /*29c0*/  SYNCS.PHASECHK.TRANS64.TRYWAIT P0, [UR5], R3 ;  /* 0x00000003ff0075a7 */ /* 0x000e640008001105 */
[----:B-1----:R-:W-:Y:S05]  /*29d0*/  @!P0 BRA `(.L_x_44) ;  /* 0x00000050006c8947 */ /* 0x002fea0003800000 */
.L_x_131:
[----:B------:R-:W-:-:S04]  /*29e0*/  UIADD3 UR4, UPT, UPT, UR4, 0x1, URZ ;  /* 0x0000000104047890 */ /* 0x000fc8000fffe0ff */
[----:B------:R-:W-:-:S04]  /*29f0*/  UISETP.NE.AND UP0, UPT, UR4, 0x6, UPT ;  /* 0x000000060400788c */ /* 0x000fc8000bf05270 */
[----:B------:R-:W-:Y:S02]  /*2a00*/  USEL UR6, URZ, 0x1, UP0 ;  /* 0x00000001ff067887 */ /* 0x000fe40008000000 */
[----:B------:R-:W-:-:S04]  /*2a10*/  USEL UR4, UR4, URZ, UP0 ;  /* 0x000000ff04047287 */ /* 0x000fc80008000000 */
[----:B------:R-:W-:Y:S01]  /*2a20*/  ULEA UR5, UR4, UR21, 0x3 ;  /* 0x0000001504057291 */ /* 0x000fe2000f8e18ff */
[----:B------:R-:W-:-:S04]  /*2a30*/  LOP3.LUT R2, R2, UR6, RZ, 0x3c, !PT ;  /* 0x0000000602027c12 */ /* 0x000fc8000f8e3cff */
[----:B-1----:R-:W-:-:S04]  /*2a40*/  SHF.L.U32 R3, R2, 0x1f, RZ ;  /* 0x0000001f02037819 */ /* 0x002fc800000006ff */
[----:B------:R-:W1:Y:S02]  /*2a50*/  SYNCS.PHASECHK.TRANS64.TRYWAIT P0, [UR5], R3 ;  /* 0x00000003ff0075a7 */ /* 0x000e640008001105 */
[----:B-1----:R-:W-:Y:S05]  /*2a60*/  @!P0 BRA `(.L_x_45) ;  /* 0x0000005000608947 */ /* 0x002fea0003800000 */
.L_x_133:
        /* <DEDUP_REMOVED lines=9> */
.L_x_135:
        /* <DEDUP_REMOVED lines=9> */
.L_x_137:
[----:B------:R-:W-:-:S04]  /*2b90*/  UIADD3 UR4, UPT, UPT, UR4, 0x1, URZ ;  /* 0x0000000104047890 */ /* 0x000fc8000fffe0ff */
[----:B------:R-:W-:-:S04]  /*2ba0*/  UISETP.NE.AND UP0, UPT, UR4, 0x6, UPT ;  /* 0x000000060400788c */ /* 0x000fc8000bf05270 */
[----:B------:R-:W-:Y:S02]  /*2bb0*/  USEL UR5, URZ, 0x1, UP0 ;  /* 0x00000001ff057887 */ /* 0x000fe40008000000 */
[----:B------:R-:W-:-:S04]  /*2bc0*/  USEL UR4, UR4, URZ, UP0 ;  /* 0x000000ff04047287 */ /* 0x000fc80008000000 */
[----:B------:R-:W-:Y:S01]  /*2bd0*/  ULEA UR4, UR4, UR21, 0x3 ;  /* 0x0000001504047291 */ /* 0x000fe2000f8e18ff */
[----:B------:R-:W-:-:S04]  /*2be0*/  LOP3.LUT R2, R2, UR5, RZ, 0x3c, !PT ;  /* 0x0000000502027c12 */ /* 0x000fc8000f8e3cff */
[----:B------:R-:W-:Y:S01]  /*2bf0*/  SHF.L.U32 R2, R2, 0x1f, RZ ;  /* 0x0000001f02027819 */ /* 0x000fe200000006ff */
[----:B-1----:R-:W-:-:S07]  /*2c00*/  IMAD.U32 R0, RZ, RZ, UR4 ;  /* 0x00000004ff007e24 */ /* 0x002fce000f8e00ff */
.L_x_48:
[----:B-1----:R1:W2:Y:S02]  /*2c10*/  SYNCS.PHASECHK.TRANS64.TRYWAIT P0, [R0+URZ], R2 ;  /* 0x00000002000075a7 */ /* 0x0022a400080011ff */
[----:B--2---:R-:W-:Y:S05]  /*2c20*/  @!P0 NANOSLEEP.SYNCS 0x989680 ;  /* 0x009896800000895d */ /* 0x004fea0003900000 */
[----:B------:R-:W2:Y:S02]  /*2c30*/  @!P0 SYNCS.PHASECHK.TRANS64 P0, [R0+URZ], R2 ;  /* 0x00000002000085a7 */ /* 0x000ea400080010ff */
[----:B--2---:R-:W-:Y:S05]  /*2c40*/  @P0 EXIT ;  /* 0x000000000000094d */ /* 0x004fea0003800000 */
[----:B------:R-:W-:Y:S05]  /*2c50*/  BRA `(.L_x_48) ;  /* 0xfffffffc00ec7947 */ /* 0x000fea000383ffff */
.L_x_22:
[----:B------:R-:W-:-:S04]  /*2c60*/  UISETP.NE.AND UP0, UPT, UR54, URZ, UPT ;  /* 0x000000ff3600728c */ /* 0x000fc8000bf05270 */
[----:B------:R-:W-:-:S09]  /*2c70*/  UISETP.NE.OR UP0, UPT, UR22, 0x1, UP0 ;  /* 0x000000011600788c */ /* 0x000fd20008705670 */
[----:B------:R-:W-:Y:S05]  /*2c80*/  BRA.U UP0, `(.L_x_49) ;  /* 0x0000000500487547 */ /* 0x000fea000b800000 */
[----:B------:R-:W-:Y:S01]  /*2c90*/  ISETP.GE.U32.AND P2, PT, R0, 0x2, PT ;  /* 0x000000020000780c */ /* 0x000fe20003f46070 */
[----:B------:R-:W-:Y:S01]  /*2ca0*/  IMAD.MOV.U32 R12, RZ, RZ, 0x1 ;  /* 0x00000001ff0c7424 */ /* 0x000fe200078e00ff */
[----:B------:R-:W-:Y:S02]  /*2cb0*/  CS2R R10, SRZ ;  /* 0x00000000000a7805 */ /* 0x000fe4000001ff00 */
[----:B------:R-:W-:Y:S01]  /*2cc0*/  CS2R R8, SRZ ;  /* 0x0000000000087805 */ /* 0x000fe2000001ff00 */
[----:B------:R-:W-:Y:S01]  /*2cd0*/  UMOV UR6, 0x400 ;  /* 0x0000040000067882 */ /* 0x000fe20000000000 */
[----:B------:R-:W-:Y:S01]  /*2ce0*/  UMOV UR5, URZ ;  /* 0x000000ff00057c82 */ /* 0x000fe20008000000 */
[----:B------:R-:W-:-:S12]  /*2cf0*/  ULEA UR6, UR54, UR6, 0x18 ;  /* 0x0000000636067291 */ /* 0x000fd8000f8ec0ff */
.L_x_53:
[----:B------:R-:W-:Y:S02]  /*2d00*/  LEA R2, R8, UR6, 0x3 ;  /* 0x0000000608027c11 */ /* 0x000fe4000f8e18ff */
[----:B------:R-:W-:-:S03]  /*2d10*/  SHF.L.U32 R4, R9, 0x1f, RZ ;  /* 0x0000001f09047819 */ /* 0x000fc600000006ff */
[----:B------:R-:W-:Y:S01]  /*2d20*/  VIADD R5, R2, 0x110 ;  /* 0x0000011002057836 */ /* 0x000fe20000000000 */
[----:B------:R-:W1:Y:S02]  /*2d30*/  SYNCS.PHASECHK.TRANS64.TRYWAIT P0, [R2+URZ+0x100], R4 ;  /* 0x00010004020075a7 */ /* 0x000e6400080011ff */
[----:B-1----:R-:W-:Y:S05]  /*2d40*/  @!P0 BRA `(.L_x_50) ;  /* 0x0000004c00f08947 */ /* 0x002fea0003800000 */
.L_x_138:
[----:B------:R-:W-:Y:S01]  /*2d50*/  ULEA UR4, UR5, UR6, 0x3 ;  /* 0x0000000605047291 */ /* 0x000fe2000f8e18ff */
[----:B-1----:R-:W-:Y:S01]  /*2d60*/  PRMT R2, RZ, 0x654, R5 ;  /* 0x00000654ff027816 */ /* 0x002fe20000000005 */
[----:B------:R-:W-:Y:S01]  /*2d70*/  @!P2 IMAD.MOV.U32 R4, RZ, RZ, 0x10 ;  /* 0x00000010ff04a424 */ /* 0x000fe200078e00ff */
[----:B------:R-:W-:Y:S01]  /*2d80*/  SHF.L.U32 R5, R12, 0x1f, RZ ;  /* 0x0000001f0c057819 */ /* 0x000fe200000006ff */
[----:B------:R-:W-:Y:S01]  /*2d90*/  UIADD3 UR7, UPT, UPT, UR4, 0xa0, URZ ;  /* 0x000000a004077890 */ /* 0x000fe2000fffe0ff */
[----:B------:R1:W-:Y:S05]  /*2da0*/  SYNCS.ARRIVE.TRANS64.RED.A1T0 RZ, [R2+URZ], RZ ;  /* 0x000000ff02ff79a7 */ /* 0x0003ea00081004ff */
[----:B------:R-:W-:Y:S01]  /*2db0*/  IMAD.U32 R6, RZ, RZ, UR7 ;  /* 0x00000007ff067e24 */ /* 0x000fe2000f8e00ff */
[----:B------:R-:W2:Y:S04]  /*2dc0*/  SYNCS.PHASECHK.TRANS64.TRYWAIT P0, [UR4+0xb0], R5 ;  /* 0x0000b005ff0075a7 */ /* 0x000ea80008001104 */
[----:B------:R-:W-:Y:S01]  /*2dd0*/  PRMT R6, R0, 0x654, R6 ;  /* 0x0000065400067816 */ /* 0x000fe20000000006 */
[----:B-12---:R-:W-:Y:S06]  /*2de0*/  @!P0 BRA `(.L_x_51) ;  /* 0x0000004c00dc8947 */ /* 0x006fec0003800000 */
.L_x_140:
[----:B------:R-:W-:Y:S01]  /*2df0*/  ULEA UR8, UR5, UR6, 0x4 ;  /* 0x0000000605087291 */ /* 0x000fe2000f8e20ff */
[----:B------:R-:W-:Y:S01]  /*2e00*/  SEL R3, R6, R3, !P2 ;  /* 0x0000000306037207 */ /* 0x000fe20005000000 */
[----:B------:R-:W-:Y:S01]  /*2e10*/  UIADD3 UR9, UPT, UPT, UR4, 0xa0, URZ ;  /* 0x000000a004097890 */ /* 0x000fe2000fffe0ff */
[----:B-1----:R-:W-:Y:S01]  /*2e20*/  LEA R2, R11, UR6, 0x3 ;  /* 0x000000060b027c11 */ /* 0x002fe2000f8e18ff */
[----:B------:R-:W-:Y:S01]  /*2e30*/  UIADD3 UR8, UPT, UPT, UR8, 0x130, URZ ;  /* 0x0000013008087890 */ /* 0x000fe2000fffe0ff */
[----:B------:R1:W-:Y:S01]  /*2e40*/  @!P2 SYNCS.ARRIVE.TRANS64.RED RZ, [R3+URZ], R4 ;  /* 0x0000000403ffa9a7 */ /* 0x0003e200080004ff */
[----:B------:R-:W-:Y:S01]  /*2e50*/  UIADD3 UR4, UPT, UPT, UR5, 0x1, URZ ;  /* 0x0000000105047890 */ /* 0x000fe2000fffe0ff */
[----:B------:R-:W-:-:S03]  /*2e60*/  VIADD R8, R8, 0x1 ;  /* 0x0000000108087836 */ /* 0x000fc60000000000 */
[----:B------:R-:W-:Y:S02]  /*2e70*/  UISETP.NE.AND UP0, UPT, UR4, 0x2, UPT ;  /* 0x000000020400788c */ /* 0x000fe4000bf05270 */
[----:B------:R-:W-:Y:S01]  /*2e80*/  ISETP.NE.AND P0, PT, R8, 0x2, PT ;  /* 0x000000020800780c */ /* 0x000fe20003f05270 */
[----:B------:R-:W-:Y:S06]  /*2e90*/  UGETNEXTWORKID.BROADCAST [UR8], [UR9] ;  /* 0x00000000080073ca */ /* 0x000fec0008000100 */
[----:B------:R-:W-:Y:S02]  /*2ea0*/  USEL UR7, URZ, 0x1, UP0 ;  /* 0x00000001ff077887 */ /* 0x000fe40008000000 */
[----:B------:R-:W-:-:S04]  /*2eb0*/  USEL UR5, UR4, URZ, UP0 ;  /* 0x000000ff04057287 */ /* 0x000fc80008000000 */
[----:B------:R-:W-:Y:S02]  /*2ec0*/  LOP3.LUT R12, R12, UR7, RZ, 0x3c, !PT ;  /* 0x000000070c0c7c12 */ /* 0x000fe4000f8e3cff */
[----:B-1----:R-:W-:-:S04]  /*2ed0*/  SHF.L.U32 R4, R10, 0x1f, RZ ;  /* 0x0000001f0a047819 */ /* 0x002fc800000006ff */
[----:B------:R-:W1:Y:S02]  /*2ee0*/  SYNCS.PHASECHK.TRANS64.TRYWAIT P1, [R2+URZ+0xa0], R4 ;  /* 0x0000a004020075a7 */ /* 0x000e6400080211ff */
[----:B-1----:R-:W-:Y:S05]  /*2ef0*/  @!P1 BRA `(.L_x_52) ;  /* 0x0000004c00b09947 */ /* 0x002fea0003800000 */
.L_x_141:
[C---:B-1----:R-:W-:Y:S01]  /*2f00*/  LEA R4, R11.reuse, UR6, 0x4 ;  /* 0x000000060b047c11 */ /* 0x042fe2000f8e20ff */
[----:B------:R-:W-:Y:S01]  /*2f10*/  VIADD R2, R2, 0xb0 ;  /* 0x000000b002027836 */ /* 0x000fe20000000000 */
[----:B------:R-:W-:Y:S01]  /*2f20*/  SEL R8, R8, RZ, P0 ;  /* 0x000000ff08087207 */ /* 0x000fe20000000000 */
[----:B------:R-:W-:-:S03]  /*2f30*/  VIADD R11, R11, 0x1 ;  /* 0x000000010b0b7836 */ /* 0x000fc60000000000 */
[----:B------:R-:W1:Y:S01]  /*2f40*/  LDS.128 R4, [R4+0x130] ;  /* 0x0001300004047984 */ /* 0x000e620000000c00 */
[----:B------:R-:W-:Y:S02]  /*2f50*/  PRMT R2, RZ, 0x654, R2 ;  /* 0x00000654ff027816 */ /* 0x000fe40000000002 */
[C---:B------:R-:W-:Y:S01]  /*2f60*/  ISETP.NE.AND P1, PT, R11.reuse, 0x2, PT ;  /* 0x000000020b00780c */ /* 0x040fe20003f25270 */
[----:B------:R-:W-:Y:S01]  /*2f70*/  @!PT LDS RZ, [RZ] ;  /* 0x00000000fffff984 */ /* 0x000fe20000000800 */
[----:B------:R-:W-:Y:S01]  /*2f80*/  @!PT LDS RZ, [RZ] ;  /* 0x00000000fffff984 */ /* 0x000fe20000000800 */
[----:B------:R-:W-:Y:S01]  /*2f90*/  @!PT LDS RZ, [RZ] ;  /* 0x00000000fffff984 */ /* 0x000fe20000000800 */
[----:B------:R-:W-:Y:S01]  /*2fa0*/  @!PT LDS RZ, [RZ] ;  /* 0x00000000fffff984 */ /* 0x000fe20000000800 */
[----:B------:R2:W-:Y:S06]  /*2fb0*/  MEMBAR.ALL.CTA ;  /* 0x0000000000007992 */ /* 0x0005ec0000008000 */
[----:B--2---:R-:W2:Y:S01]  /*2fc0*/  FENCE.VIEW.ASYNC.S ;  /* 0x00000000000073c6 */ /* 0x004ea20000000000 */
[----:B------:R-:W-:Y:S01]  /*2fd0*/  SEL R11, R11, RZ, P1 ;  /* 0x000000ff0b0b7207 */ /* 0x000fe20000800000 */
[----:B--2---:R2:W-:Y:S01]  /*2fe0*/  SYNCS.ARRIVE.TRANS64.RED.A1T0 RZ, [R2+URZ], RZ ;  /* 0x000000ff02ff79a7 */ /* 0x0045e200081004ff */
[----:B-1----:R-:W-:-:S02]  /*2ff0*/  LOP3.LUT P3, RZ, R6, 0x1, RZ, 0xc0, !PT ;  /* 0x0000000106ff7812 */ /* 0x002fc4000786c0ff */
[----:B------:R-:W-:-:S04]  /*3000*/  SEL R4, RZ, 0x1, P1 ;  /* 0x00000001ff047807 */ /* 0x000fc80000800000 */
[----:B------:R-:W-:Y:S02]  /*3010*/  LOP3.LUT R10, R10, R4, RZ, 0x3c, !PT ;  /* 0x000000040a0a7212 */ /* 0x000fe400078e3cff */
[----:B--2---:R-:W-:-:S04]  /*3020*/  SEL R2, RZ, 0x1, P0 ;  /* 0x00000001ff027807 */ /* 0x004fc80000000000 */
[----:B------:R-:W-:Y:S01]  /*3030*/  LOP3.LUT R9, R9, R2, RZ, 0x3c, !PT ;  /* 0x0000000209097212 */ /* 0x000fe200078e3cff */
[----:B------:R-:W-:Y:S06]  /*3040*/  @P3 BRA `(.L_x_53) ;  /* 0xfffffffc002c3947 */ /* 0x000fec000383ffff */
[----:B------:R-:W-:Y:S01]  /*3050*/  ULEA UR4, UR5, UR6, 0x3 ;  /* 0x0000000605047291 */ /* 0x000fe2000f8e18ff */
[----:B------:R-:W-:-:S08]  /*3060*/  SHF.L.U32 R2, R12, 0x1f, RZ ;  /* 0x0000001f0c027819 */ /* 0x000fd000000006ff */
[----:B------:R-:W1:Y:S02]  /*3070*/  SYNCS.PHASECHK.TRANS64 P0, [UR4+0xb0], R2 ;  /* 0x0000b002ff0075a7 */ /* 0x000e640008001004 */
[----:B-1----:R-:W-:Y:S05]  /*3080*/  @P0 BRA `(.L_x_54) ;  /* 0x0000000000080947 */ /* 0x002fea0003800000 */
[----:B------:R-:W1:Y:S02]  /*3090*/  SYNCS.PHASECHK.TRANS64.TRYWAIT P0, [UR4+0xb0], R2 ;  /* 0x0000b002ff0075a7 */ /* 0x000e640008001104 */
[----:B-1----:R-:W-:Y:S05]  /*30a0*/  @!P0 BRA `(.L_x_55) ;  /* 0x0000004c00588947 */ /* 0x002fea0003800000 */
.L_x_54:
[----:B------:R-:W-:-:S04]  /*30b0*/  UIADD3 UR7, UPT, UPT, UR5, 0x1, URZ ;  /* 0x0000000105077890 */ /* 0x000fc8000fffe0ff */
[----:B------:R-:W-:-:S04]  /*30c0*/  UISETP.NE.AND UP0, UPT, UR7, 0x2, UPT ;  /* 0x000000020700788c */ /* 0x000fc8000bf05270 */
[----:B------:R-:W-:Y:S02]  /*30d0*/  USEL UR8, URZ, 0x1, UP0 ;  /* 0x00000001ff087887 */ /* 0x000fe40008000000 */
[----:B------:R-:W-:-:S04]  /*30e0*/  USEL UR7, UR7, URZ, UP0 ;  /* 0x000000ff07077287 */ /* 0x000fc80008000000 */
[----:B------:R-:W-:Y:S01]  /*30f0*/  ULEA UR7, UR7, UR6, 0x3 ;  /* 0x0000000607077291 */ /* 0x000fe2000f8e18ff */
[----:B-1----:R-:W-:-:S04]  /*3100*/  LOP3.LUT R2, R12, UR8, RZ, 0x3c, !PT ;  /* 0x000000080c027c12 */ /* 0x002fc8000f8e3cff */
[----:B------:R-:W-:-:S04]  /*3110*/  SHF.L.U32 R0, R2, 0x1f, RZ ;  /* 0x0000001f02007819 */ /* 0x000fc800000006ff */
[----:B------:R-:W1:Y:S02]  /*3120*/  SYNCS.PHASECHK.TRANS64 P0, [UR7+0xb0], R0 ;  /* 0x0000b000ff0075a7 */ /* 0x000e640008001007 */
[----:B-1----:R-:W-:Y:S05]  /*3130*/  @P0 EXIT ;  /* 0x000000000000094d */ /* 0x002fea0003800000 */
[----:B------:R-:W-:Y:S02]  /*3140*/  SHF.L.U32 R2, R2, 0x1f, RZ ;  /* 0x0000001f02027819 */ /* 0x000fe400000006ff */
[----:B------:R-:W-:-:S07]  /*3150*/  MOV R0, UR7 ;  /* 0x0000000700007c02 */ /* 0x000fce0008000f00 */
.L_x_56:
[----:B-1----:R1:W2:Y:S02]  /*3160*/  SYNCS.PHASECHK.TRANS64.TRYWAIT P0, [R0+URZ+0xb0], R2 ;  /* 0x0000b002000075a7 */ /* 0x0022a400080011ff */
[----:B--2---:R-:W-:Y:S05]  /*3170*/  @!P0 NANOSLEEP.SYNCS 0x989680 ;  /* 0x009896800000895d */ /* 0x004fea0003900000 */
[----:B------:R-:W2:Y:S02]  /*3180*/  @!P0 SYNCS.PHASECHK.TRANS64 P0, [R0+URZ+0xb0], R2 ;  /* 0x0000b002000085a7 */ /* 0x000ea400080010ff */
[----:B--2---:R-:W-:Y:S05]  /*3190*/  @P0 EXIT ;  /* 0x000000000000094d */ /* 0x004fea0003800000 */
[----:B------:R-:W-:Y:S05]  /*31a0*/  BRA `(.L_x_56) ;  /* 0xfffffffc00ec7947 */ /* 0x000fea000383ffff */
.L_x_49:
[----:B------:R-:W-:Y:S05]  /*31b0*/  BRA.U UP4, `(.L_x_57) ;  /* 0x0000001104447547 */ /* 0x000fea000b800000 */
[----:B------:R-:W-:Y:S01]  /*31c0*/  UMOV UR4, 0x40 ;  /* 0x0000004000047882 */ /* 0x000fe20000000000 */
[----:B------:R-:W-:Y:S01]  /*31d0*/  NOP ;  /* 0x0000000000007918 */ /* 0x000fe20000000000 */
[----:B------:R-:W-:Y:S01]  /*31e0*/  ULEA UR5, UR54, UR4, 0x18 ;  /* 0x0000000436057291 */ /* 0x000fe2000f8ec0ff */
[----:B------:R-:W-:Y:S02]  /*31f0*/  UMOV UR6, 0x400 ;  /* 0x0000040000067882 */ /* 0x000fe40000000000 */
[----:B------:R-:W-:-:S06]  /*3200*/  ULEA UR6, UR54, UR6, 0x18 ;  /* 0x0000000636067291 */ /* 0x000fcc000f8ec0ff */
[----:B------:R-:W1:Y:S02]  /*3210*/  LDS.U8 R0, [UR5+0x1c] ;  /* 0x00001c05ff007984 */ /* 0x000e640008000000 */
[----:B-1----:R-:W-:-:S13]  /*3220*/  ISETP.NE.AND P0, PT, R0, RZ, PT ;  /* 0x000000ff0000720c */ /* 0x002fda0003f05270 */
[----:B------:R-:W-:Y:S05]  /*3230*/  @P0 BRA `(.L_x_58) ;  /* 0x0000000000580947 */ /* 0x000fea0003800000 */
[----:B------:R-:W-:-:S13]  /*3240*/  ELECT P0, URZ, PT ;  /* 0x0000000000ff782f */ /* 0x000fda0003800000 */
[----:B------:R-:W-:Y:S05]  /*3250*/  @!P0 BRA `(.L_x_59) ;  /* 0x0000000000608947 */ /* 0x000fea0003800000 */
[----:B------:R-:W-:Y:S01]  /*3260*/  UMOV UR4, 0x10 ;  /* 0x0000001000047882 */ /* 0x000fe20000000000 */
[----:B------:R-:W-:Y:S01]  /*3270*/  HFMA2 R0, -RZ, RZ, 0, 5.9604644775390625e-08 ;  /* 0x00000001ff007431 */ /* 0x000fe200000001ff */
[----:B------:R-:W-:-:S03]  /*3280*/  MOV R3, 0xffff ;  /* 0x0000ffff00037802 */ /* 0x000fc60000000f00 */
[----:B------:R-:W-:Y:S04]  /*3290*/  DEPBAR.LE SB1, 0x36 ;  /* 0x00009d800000791a */ /* 0x000fe80000000000 */
[----:B------:R-:W1:Y:S02]  /*32a0*/  UTCATOMSWS.FIND_AND_SET.ALIGN UP0, UR4, UR4 ;  /* 0x00000004000475e3 */ /* 0x000e640008000800 */
[----:B-1----:R-:W-:Y:S01]  /*32b0*/  MOV R4, UR4 ;  /* 0x0000000400047c02 */ /* 0x002fe20008000f00 */
[----:B------:R-:W-:Y:S06]  /*32c0*/  BRA.U UP0, `(.L_x_60) ;  /* 0x0000000100187547 */ /* 0x000fec000b800000 */
.L_x_61:
[----:B------:R-:W-:Y:S05]  /*32d0*/  NANOSLEEP 0x64 ;  /* 0x000000640000795d */ /* 0x000fea0003800000 */
[----:B------:R-:W-:-:S05]  /*32e0*/  UMOV UR4, 0x10 ;  /* 0x0000001000047882 */ /* 0x000fca0000000000 */
[----:B------:R-:W-:Y:S04]  /*32f0*/  DEPBAR.LE SB1, 0x36 ;  /* 0x00009d800000791a */ /* 0x000fe80000000000 */
[----:B------:R-:W1:Y:S02]  /*3300*/  UTCATOMSWS.FIND_AND_SET.ALIGN UP0, UR4, UR4 ;  /* 0x00000004000475e3 */ /* 0x000e640008000800 */
[----:B-1----:R-:W-:Y:S01]  /*3310*/  MOV R4, UR4 ;  /* 0x0000000400047c02 */ /* 0x002fe20008000f00 */
[----:B------:R-:W-:Y:S05]  /*3320*/  BRA.U !UP0, `(.L_x_61) ;  /* 0xfffffffd08e87547 */ /* 0x000fea000b83ffff */
.L_x_60:
[-C--:B------:R-:W-:Y:S02]  /*3330*/  SHF.L.U32 R3, R3, R4.reuse, RZ ;  /* 0x0000000403037219 */ /* 0x080fe400000006ff */
[----:B------:R-:W-:Y:S01]  /*3340*/  SHF.L.U32 R0, R0, R4, RZ ;  /* 0x0000000400007219 */ /* 0x000fe200000006ff */
[----:B------:R-:W-:Y:S02]  /*3350*/  IMAD.SHL.U32 R4, R4, 0x20, RZ ;  /* 0x0000002004047824 */ /* 0x000fe400078e00ff */
[----:B------:R1:W-:Y:S04]  /*3360*/  ATOMS.OR RZ, [UR5+0x14], R3 ;  /* 0x00001403ffff798c */ /* 0x0003e8000b000005 */
[----:B------:R1:W-:Y:S04]  /*3370*/  ATOMS.OR RZ, [UR5+0x18], R0 ;  /* 0x00001800ffff798c */ /* 0x0003e8000b000005 */
[----:B------:R1:W-:Y:S01]  /*3380*/  STS [UR6+0x150], R4 ;  /* 0x00015004ff007988 */ /* 0x0003e20008000806 */
[----:B------:R-:W-:Y:S05]  /*3390*/  BRA `(.L_x_59) ;  /* 0x0000000000107947 */ /* 0x000fea0003800000 */
.L_x_58:
[----:B------:R-:W-:Y:S02]  /*33a0*/  MOV R0, 0xffffffff ;  /* 0xffffffff00007802 */ /* 0x000fe40000000f00 */
[----:B------:R-:W-:-:S03]  /*33b0*/  MOV R4, 0x33e0 ;  /* 0x000033e000047802 */ /* 0x000fc60000000f00 */
[----:B------:R1:W-:Y:S04]  /*33c0*/  STS [UR6+0x150], R0 ;  /* 0x00015000ff007988 */ /* 0x0003e80008000806 */
[----:B-1---5:R-:W-:Y:S05]  /*33d0*/  CALL.REL.NOINC `($__internal_1_$__cuda_sm10x_tcgen05_guardrail_trap_phase_invalid_during_alloc) ;  /* 0x0000005000307944 */ /* 0x022fea0003c00000 */
.L_x_59:
[----:B------:R-:W-:Y:S05]  /*33e0*/  WARPSYNC.ALL ;  /* 0x0000000000007948 */ /* 0x000fea0003800000 */
[----:B------:R-:W2:Y:S01]  /*33f0*/  S2UR UR4, SR_CgaCtaId ;  /* 0x00000000000479c3 */ /* 0x000ea20000008800 */
[----:B------:R-:W-:Y:S01]  /*3400*/  UMOV UR41, 0x400 ;  /* 0x0000040000297882 */ /* 0x000fe20000000000 */
[----:B------:R-:W-:-:S06]  /*3410*/  NOP ;  /* 0x0000000000007918 */ /* 0x000fcc0000000000 */
[----:B------:R-:W-:Y:S06]  /*3420*/  BAR.ARV 0x6, 0xa0 ;  /* 0x0182800000007b1d */ /* 0x000fec0000002000 */
[----:B------:R-:W3:Y:S01]  /*3430*/  LDCU UR6, c[0x0][0x38c] ;  /* 0x00007180ff0677ac */ /* 0x000ee20008000800 */
[----:B------:R-:W-:Y:S01]  /*3440*/  LOP3.LUT R2, R2, 0xffff, RZ, 0xc0, !PT ;  /* 0x0000ffff02027812 */ /* 0x000fe200078ec0ff */
[----:B------:R-:W-:Y:S01]  /*3450*/  IMAD.MOV.U32 R11, RZ, RZ, 0x1 ;  /* 0x00000001ff0b7424 */ /* 0x000fe200078e00ff */
[----:B------:R-:W-:Y:S01]  /*3460*/  CS2R R8, SRZ ;  /* 0x0000000000087805 */ /* 0x000fe2000001ff00 */
[----:B------:R-:W4:Y:S01]  /*3470*/  LDCU UR7, c[0x0][0x38c] ;  /* 0x00007180ff0777ac */ /* 0x000f220008000800 */
[----:B------:R-:W-:Y:S01]  /*3480*/  R2UR UR42, R2 ;  /* 0x00000000022a72ca */ /* 0x000fe200000e0000 */
[----:B------:R-:W-:Y:S01]  /*3490*/  IMAD.MOV.U32 R10, RZ, RZ, RZ ;  /* 0x000000ffff0a7224 */ /* 0x000fe200078e00ff */
[----:B------:R-:W-:Y:S01]  /*34a0*/  UMOV UR45, URZ ;  /* 0x000000ff002d7c82 */ /* 0x000fe20008000000 */
[----:B------:R-:W-:Y:S01]  /*34b0*/  UMOV UR39, URZ ;  /* 0x000000ff00277c82 */ /* 0x000fe20008000000 */
[----:B--2---:R-:W-:Y:S01]  /*34c0*/  ULEA UR41, UR4, UR41, 0x18 ;  /* 0x0000002904297291 */ /* 0x004fe2000f8ec0ff */
[----:B------:R-:W-:Y:S01]  /*34d0*/  UMOV UR62, 0x0 ;  /* 0x00000000003e7882 */ /* 0x000fe20000000000 */
[----:B------:R-:W-:-:S02]  /*34e0*/  UMOV UR63, 0x4100010 ;  /* 0x04100010003f7882 */ /* 0x000fc40000000000 */
[----:B------:R-:W-:Y:S02]  /*34f0*/  UIADD3 UR5, UPT, UPT, UR41, 0x3400, URZ ;  /* 0x0000340029057890 */ /* 0x000fe4000fffe0ff */
[----:B------:R-:W-:Y:S02]  /*3500*/  UIADD3 UR4, UPT, UPT, UR41, 0x1b400, URZ ;  /* 0x0001b40029047890 */ /* 0x000fe4000fffe0ff */
[----:B---3--:R-:W-:Y:S01]  /*3510*/  UIADD3 UR6, UPT, UPT, UR6, 0x7f, URZ ;  /* 0x0000007f06067890 */ /* 0x008fe2000fffe0ff */
[----:B-1----:R-:W1:Y:S01]  /*3520*/  LDS R0, [UR41+0x150] ;  /* 0x00015029ff007984 */ /* 0x002e620008000800 */
[----:B------:R-:W-:Y:S02]  /*3530*/  USHF.R.U32.HI UR5, URZ, 0x4, UR5 ;  /* 0x00000004ff057899 */ /* 0x000fe40008011605 */
[----:B------:R-:W-:Y:S02]  /*3540*/  USHF.R.S32.HI UR47, URZ, 0x1f, UR6 ;  /* 0x0000001fff2f7899 */ /* 0x000fe40008011406 */
[----:B------:R-:W-:-:S02]  /*3550*/  USHF.R.U32.HI UR4, URZ, 0x4, UR4 ;  /* 0x00000004ff047899 */ /* 0x000fc40008011604 */
[----:B------:R-:W-:Y:S02]  /*3560*/  ULEA.HI UR47, UR47, UR6, URZ, 0x7 ;  /* 0x000000062f2f7291 */ /* 0x000fe4000f8f38ff */
[----:B------:R-:W-:Y:S02]  /*3570*/  ULOP3.LUT UR5, UR5, 0x3fff, URZ, 0xc0, !UPT ;  /* 0x00003fff05057892 */ /* 0x000fe4000f8ec0ff */
[----:B------:R-:W-:Y:S02]  /*3580*/  USHF.R.S32.HI UR47, URZ, 0x7, UR47 ;  /* 0x00000007ff2f7899 */ /* 0x000fe4000801142f */
[----:B------:R-:W-:Y:S02]  /*3590*/  ULOP3.LUT UR4, UR4, 0x3fff, URZ, 0xc0, !UPT ;  /* 0x00003fff04047892 */ /* 0x000fe4000f8ec0ff */
[----:B------:R-:W-:Y:S01]  /*35a0*/  UISETP.LT.AND UP0, UPT, UR47, 0x1, UPT ;  /* 0x000000012f00788c */ /* 0x000fe2000bf01270 */
[----:B------:R-:W-:Y:S01]  /*35b0*/  UMOV UR60, 0x0 ;  /* 0x00000000003c7882 */ /* 0x000fe20000000000 */
[----:B------:R-:W-:-:S02]  /*35c0*/  UMOV UR61, 0x4100010 ;  /* 0x04100010003d7882 */ /* 0x000fc40000000000 */
[----:B------:R-:W-:Y:S01]  /*35d0*/  USEL UR64, UR47, 0x1, !UP0 ;  /* 0x000000012f407887 */ /* 0x000fe2000c000000 */
[----:B------:R-:W-:Y:S01]  /*35e0*/  UMOV UR58, 0x0 ;  /* 0x00000000003a7882 */ /* 0x000fe20000000000 */
[----:B------:R-:W-:Y:S01]  /*35f0*/  UMOV UR59, 0x4100010 ;  /* 0x04100010003b7882 */ /* 0x000fe20000000000 */
[----:B------:R-:W-:Y:S01]  /*3600*/  UMOV UR56, 0x0 ;  /* 0x0000000000387882 */ /* 0x000fe20000000000 */
[----:B------:R-:W-:Y:S01]  /*3610*/  UMOV UR57, 0x4100010 ;  /* 0x0410001000397882 */ /* 0x000fe20000000000 */
[----:B------:R-:W-:Y:S01]  /*3620*/  UMOV UR54, 0x0 ;  /* 0x0000000000367882 */ /* 0x000fe20000000000 */
[----:B------:R-:W-:Y:S01]  /*3630*/  UMOV UR55, 0x4100010 ;  /* 0x0410001000377882 */ /* 0x000fe20000000000 */
[----:B------:R-:W-:Y:S01]  /*3640*/  UMOV UR52, 0x0 ;  /* 0x0000000000347882 */ /* 0x000fe20000000000 */
[----:B------:R-:W-:Y:S01]  /*3650*/  UMOV UR53, 0x4100010 ;  /* 0x0410001000357882 */ /* 0x000fe20000000000 */
[----:B------:R-:W-:Y:S02]  /*3660*/  ULOP3.LUT UR43, UR5, 0x10000, URZ, 0xfc, !UPT ;  /* 0x00010000052b7892 */ /* 0x000fe4000f8efcff */
[----:B------:R-:W-:-:S02]  /*3670*/  ULOP3.LUT UR44, UR4, 0x10000, URZ, 0xfc, !UPT ;  /* 0x00010000042c7892 */ /* 0x000fc4000f8efcff */
[----:B------:R-:W-:Y:S02]  /*3680*/  UIADD3 UR64, UPT, UPT, -UR64, URZ, URZ ;  /* 0x000000ff40407290 */ /* 0x000fe4000fffe1ff */
[----:B----4-:R-:W-:Y:S01]  /*3690*/  UISETP.GE.AND UP4, UPT, UR7, 0x1, UPT ;  /* 0x000000010700788c */ /* 0x010fe2000bf86270 */
[----:B------:R-:W-:Y:S01]  /*36a0*/  UMOV UR50, 0x0 ;  /* 0x0000000000327882 */ /* 0x000fe20000000000 */
[----:B------:R-:W-:Y:S01]  /*36b0*/  UMOV UR51, 0x4100010 ;  /* 0x0410001000337882 */ /* 0x000fe20000000000 */
[----:B------:R-:W-:Y:S01]  /*36c0*/  UMOV UR48, 0x0 ;  /* 0x0000000000307882 */ /* 0x000fe20000000000 */
[----:B-1----:R-:W-:Y:S01]  /*36d0*/  R2UR UR65, R0 ;  /* 0x00000000004172ca */ /* 0x002fe200000e0000 */
[----:B------:R-:W-:-:S14]  /*36e0*/  UMOV UR49, 0x4100010 ;  /* 0x0410001000317882 */ /* 0x000fdc0000000000 */
.L_x_68:
[----:B------:R-:W-:Y:S02]  /*36f0*/  LEA R0, R10, UR41, 0x3 ;  /* 0x000000290a007c11 */ /* 0x000fe4000f8e18ff */
[----:B------:R-:W-:Y:S02]  /*3700*/  SHF.L.U32 R2, R9, 0x1f, RZ ;  /* 0x0000001f09027819 */ /* 0x000fe400000006ff */
[----:B------:R-:W-:Y:S01]  /*3710*/  PLOP3.LUT P0, PT, PT, PT, UP4, 0x80, 0x8 ;  /* 0x000000000008781c */ /* 0x000fe20003f0f048 */
[----:B------:R-:W-:Y:S01]  /*3720*/  VIADD R3, R0, 0xb0 ;  /* 0x000000b000037836 */ /* 0x000fe20000000000 */
[----:B-1----:R-:W1:Y:S02]  /*3730*/  SYNCS.PHASECHK.TRANS64.TRYWAIT P1, [R0+URZ+0xa0], R2 ;  /* 0x0000a002000075a7 */ /* 0x002e6400080211ff */
[----:B-1-3--:R-:W-:Y:S09]  /*3740*/  @!P1 BRA `(.L_x_62) ;  /* 0x0000004400c89947 */ /* 0x00aff20003800000 */
.L_x_143:
[----:B------:R-:W-:Y:S01]  /*3750*/  LEA R4, R10, UR41, 0x4 ;  /* 0x000000290a047c11 */ /* 0x000fe2000f8e20ff */
[----:B------:R-:W-:Y:S01]  /*3760*/  @UP4 ULEA UR4, UR39, UR41, 0x3 ;  /* 0x0000002927044291 */ /* 0x000fe2000f8e18ff */
[----:B------:R-:W-:Y:S01]  /*3770*/  PLOP3.LUT P2, PT, PT, PT, PT, 0x80, 0x8 ;  /* 0x000000000008781c */ /* 0x000fe20003f4f070 */
[----:B------:R-:W-:Y:S01]  /*3780*/  ULEA UR46, UR45, UR41, 0x3 ;  /* 0x000000292d2e7291 */ /* 0x000fe2000f8e18ff */
[----:B------:R-:W-:Y:S02]  /*3790*/  PRMT R3, RZ, 0x654, R3 ;  /* 0x00000654ff037816 */ /* 0x000fe40000000003 */
[----:B------:R-:W2:Y:S01]  /*37a0*/  LDS.128 R4, [R4+0x130] ;  /* 0x0001300004047984 */ /* 0x000ea20000000c00 */
[----:B-1----:R-:W-:Y:S02]  /*37b0*/  @P0 SHF.L.U32 R2, R8, 0x1f, RZ ;  /* 0x0000001f08020819 */ /* 0x002fe400000006ff */
[----:B------:R-:W-:Y:S01]  /*37c0*/  SHF.L.U32 R0, R11, 0x1f, RZ ;  /* 0x0000001f0b007819 */ /* 0x000fe200000006ff */
[----:B------:R-:W-:Y:S01]  /*37d0*/  @!PT LDS RZ, [RZ] ;  /* 0x00000000fffff984 */ /* 0x000fe20000000800 */
[----:B------:R-:W-:Y:S01]  /*37e0*/  @!PT LDS RZ, [RZ] ;  /* 0x00000000fffff984 */ /* 0x000fe20000000800 */
[----:B------:R-:W-:Y:S01]  /*37f0*/  @!PT LDS RZ, [RZ] ;  /* 0x00000000fffff984 */ /* 0x000fe20000000800 */
[----:B------:R-:W-:Y:S01]  /*3800*/  @!PT LDS RZ, [RZ] ;  /* 0x00000000fffff984 */ /* 0x000fe20000000800 */
[----:B------:R1:W-:Y:S06]  /*3810*/  MEMBAR.ALL.CTA ;  /* 0x0000000000007992 */ /* 0x0003ec0000008000 */
[----:B-1----:R-:W1:Y:S02]  /*3820*/  FENCE.VIEW.ASYNC.S ;  /* 0x00000000000073c6 */ /* 0x002e640000000000 */
[----:B-1----:R1:W-:Y:S01]  /*3830*/  SYNCS.ARRIVE.TRANS64.RED.A1T0 RZ, [R3+URZ], RZ ;  /* 0x000000ff03ff79a7 */ /* 0x0023e200081004ff */
[----:B------:R1:W3:Y:S01]  /*3840*/  @P0 SYNCS.PHASECHK.TRANS64.TRYWAIT P2, [UR4], R2 ;  /* 0x00000002ff0005a7 */ /* 0x0002e20008041104 */
[----:B------:R-:W-:Y:S01]  /*3850*/  ULEA.HI UR4, UR45, UR45, URZ, 0x1 ;  /* 0x0000002d2d047291 */ /* 0x000fe2000f8f08ff */
[----:B--2---:R-:W-:-:S03]  /*3860*/  LOP3.LUT P1, RZ, R6, 0x1, RZ, 0xc0, !PT ;  /* 0x0000000106ff7812 */ /* 0x004fc6000782c0ff */
[----:B------:R-:W-:Y:S02]  /*3870*/  USHF.L.U32 UR5, UR4, 0x5, URZ ;  /* 0x0000000504057899 */ /* 0x000fe400080006ff */
[----:B------:R-:W-:Y:S02]  /*3880*/  ULOP3.LUT UR36, UR4, 0xffe, URZ, 0xc0, !UPT ;  /* 0x00000ffe04247892 */ /* 0x000fe4000f8ec0ff */
[----:B------:R-:W-:Y:S02]  /*3890*/  ULOP3.LUT UR4, UR5, 0xffffffc0, URZ, 0xc0, !UPT ;  /* 0xffffffc005047892 */ /* 0x000fe4000f8ec0ff */
[----:B------:R-:W-:Y:S02]  /*38a0*/  UIADD3 UR36, UPT, UPT, -UR36, UR45, URZ ;  /* 0x0000002d24247290 */ /* 0x000fe4000fffe1ff */
[----:B------:R-:W-:Y:S01]  /*38b0*/  UIADD3 UR4, UPT, UPT, UR65, UR4, URZ ;  /* 0x0000000441047290 */ /* 0x000fe2000fffe0ff */
[----:B------:R-:W2:Y:S03]  /*38c0*/  SYNCS.PHASECHK.TRANS64.TRYWAIT P0, [UR46+0xe0], R0 ;  /* 0x0000e000ff0075a7 */ /* 0x000ea6000800112e */
[----:B------:R-:W-:Y:S01]  /*38d0*/  ULEA UR36, UR36, UR4, 0x14 ;  /* 0x0000000424247291 */ /* 0x000fe2000f8ea0ff */
[----:B-123--:R-:W-:Y:S11]  /*38e0*/  @!P0 BRA `(.L_x_63) ;  /* 0x0000004400748947 */ /* 0x00eff60003800000 */
.L_x_145:
[----:B------:R-:W-:Y:S01]  /*38f0*/  IADD3 R10, PT, PT, R10, 0x1, RZ ;  /* 0x000000010a0a7810 */ /* 0x000fe20007ffe0ff */
[----:B------:R-:W-:Y:S06]  /*3900*/  BRA.U !UP4, `(.L_x_64) ;  /* 0x000000050c107547 */ /* 0x000fec000b800000 */
[----:B------:R-:W-:Y:S01]  /*3910*/  UPLOP3.LUT UP2, UPT, UPT, UPT, UPT, 0x40, 0x4 ;  /* 0x000000000004789c */ /* 0x000fe20003f4e870 */
[----:B------:R-:W-:Y:S01]  /*3920*/  UMOV UR38, UR64 ;  /* 0x0000004000267c82 */ /* 0x000fe20008000000 */
[----:B------:R-:W-:Y:S01]  /*3930*/  UMOV UR37, UR47 ;  /* 0x0000002f00257c82 */ /* 0x000fe20008000000 */
[----:B------:R-:W-:-:S08]  /*3940*/  UMOV UR5, UR39 ;  /* 0x0000002700057c82 */ /* 0x000fd00008000000 */
.L_x_67:
[----:B------:R-:W-:Y:S02]  /*3950*/  UIADD3 UR38, UPT, UPT, UR38, 0x1, URZ ;  /* 0x0000000126267890 */ /* 0x000fe4000fffe0ff */
[----:B------:R-:W-:Y:S02]  /*3960*/  ULEA UR7, UR5, UR41, 0x3 ;  /* 0x0000002905077291 */ /* 0x000fe4000f8e18ff */
[----:B------:R-:W-:Y:S01]  /*3970*/  UISETP.NE.AND UP3, UPT, UR38, URZ, UPT ;  /* 0x000000ff2600728c */ /* 0x000fe2000bf65270 */
[----:B--23--:R-:W-:Y:S10]  /*3980*/  @P2 BRA `(.L_x_65) ;  /* 0x00000000000c2947 */ /* 0x00cff40003800000 */
[----:B-1----:R-:W-:Y:S04]  /*3990*/  SHF.L.U32 R2, R8, 0x1f, RZ ;  /* 0x0000001f08027819 */ /* 0x002fe800000006ff */
[----:B------:R-:W1:Y:S02]  /*39a0*/  SYNCS.PHASECHK.TRANS64.TRYWAIT P0, [UR7], R2 ;  /* 0x00000002ff0075a7 */ /* 0x000e640008001107 */
[----:B-1----:R-:W-:Y:S05]  /*39b0*/  @!P0 BRA `(.L_x_66) ;  /* 0x0000004400588947 */ /* 0x002fea0003800000 */
.L_x_65:
[----:B------:R-:W-:Y:S01]  /*39c0*/  UISETP.NE.AND UP0, UPT, UR37, 0x1, UPT ;  /* 0x000000012500788c */ /* 0x000fe2000bf05270 */
[----:B------:R-:W-:Y:S01]  /*39d0*/  PLOP3.LUT P2, PT, PT, PT, PT, 0x80, 0x8 ;  /* 0x000000000008781c */ /* 0x000fe20003f4f070 */
[----:B------:R-:W-:Y:S02]  /*39e0*/  UIADD3 UR4, UPT, UPT, UR5, 0x1, URZ ;  /* 0x0000000105047890 */ /* 0x000fe4000fffe0ff */
[----:B------:R-:W-:Y:S02]  /*39f0*/  UIADD3 UR40, UPT, UPT, UR7, 0x30, URZ ;  /* 0x0000003007287890 */ /* 0x000fe4000fffe0ff */
[----:B------:R-:W-:Y:S01]  /*3a00*/  UISETP.NE.AND UP1, UPT, UR4, 0x6, UPT ;  /* 0x000000060400788c */ /* 0x000fe2000bf25270 */
[----:B------:R-:W-:Y:S01]  /*3a10*/  PLOP3.LUT P0, PT, PT, PT, UP0, 0x80, 0x8 ;  /* 0x000000000008781c */ /* 0x000fe20003f0f008 */
[----:B------:R-:W-:Y:S02]  /*3a20*/  UIADD3 UR37, UPT, UPT, UR37, -0x1, URZ ;  /* 0xffffffff25257890 */ /* 0x000fe4000fffe0ff */
[----:B------:R-:W-:Y:S02]  /*3a30*/  USEL UR6, URZ, 0x1, UP1 ;  /* 0x00000001ff067887 */ /* 0x000fe40008800000 */
[----:B------:R-:W-:Y:S01]  /*3a40*/  USEL UR39, UR4, URZ, UP1 ;  /* 0x000000ff04277287 */ /* 0x000fe20008800000 */
[----:B------:R-:W-:Y:S01]  /*3a50*/  UMOV UR7, 0x40004040 ;  /* 0x4000404000077882 */ /* 0x000fe20000000000 */
[----:B------:R-:W-:Y:S02]  /*3a60*/  UMOV UR35, 0x40004040 ;  /* 0x4000404000237882 */ /* 0x000fe40000000000 */
[----:B------:R-:W-:Y:S01]  /*3a70*/  @UP0 ULEA UR4, UR39, UR41, 0x3 ;  /* 0x0000002927040291 */ /* 0x000fe2000f8e18ff */
[----:B------:R-:W-:Y:S01]  /*3a80*/  LOP3.LUT R8, R8, UR6, RZ, 0x3c, !PT ;  /* 0x0000000608087c12 */ /* 0x000fe2000f8e3cff */
[----:B------:R-:W-:Y:S01]  /*3a90*/  ULEA UR6, UR5, UR44, 0xa ;  /* 0x0000002c05067291 */ /* 0x000fe2000f8e50ff */
[----:B------:R-:W-:Y:S02]  /*3aa0*/  UMOV UR33, 0x40004040 ;  /* 0x4000404000217882 */ /* 0x000fe40000000000 */
[----:B-1----:R-:W-:Y:S01]  /*3ab0*/  @P0 SHF.L.U32 R0, R8, 0x1f, RZ ;  /* 0x0000001f08000819 */ /* 0x002fe200000006ff */
[----:B------:R-:W-:Y:S02]  /*3ac0*/  UIADD3 UR34, UPT, UPT, UR6, 0x2, URZ ;  /* 0x0000000206227890 */ /* 0x000fe4000fffe0ff */
[----:B------:R-:W-:Y:S01]  /*3ad0*/  UIADD3 UR30, UPT, UPT, UR6, 0x4, URZ ;  /* 0x00000004061e7890 */ /* 0x000fe2000fffe0ff */
[----:B------:R2:W3:Y:S01]  /*3ae0*/  @P0 SYNCS.PHASECHK.TRANS64.TRYWAIT P2, [UR4], R0 ;  /* 0x00000000ff0005a7 */ /* 0x0004e20008041104 */
[----:B------:R-:W-:Y:S02]  /*3af0*/  ULEA UR4, UR5, UR43, 0xa ;  /* 0x0000002b05047291 */ /* 0x000fe4000f8e50ff */
[----:B------:R-:W-:Y:S02]  /*3b00*/  UIADD3 UR26, UPT, UPT, UR6, 0x6, URZ ;  /* 0x00000006061a7890 */ /* 0x000fe4000fffe0ff */
        /* <DEDUP_REMOVED lines=10> */
[----:B------:R-:W-:Y:S01]  /*3bb0*/  UIADD3 UR8, UPT, UPT, UR4, 0x206, URZ ;  /* 0x0000020604087890 */ /* 0x000fe2000fffe0ff */
[----:B------:R-:W-:Y:S01]  /*3bc0*/  UMOV UR5, 0x40004040 ;  /* 0x4000404000057882 */ /* 0x000fe20000000000 */
[----:B------:R-:W-:Y:S01]  /*3bd0*/  UMOV UR31, 0x40004040 ;  /* 0x40004040001f7882 */ /* 0x000fe20000000000 */
[----:B------:R1:W-:Y:S01]  /*3be0*/  UTCHMMA gdesc[UR4], gdesc[UR6], tmem[UR36], tmem[UR62], idesc[UR63], UP2 ;  /* 0x00ff3e06040075ea */ /* 0x0003e20009000024 */
[----:B------:R-:W-:Y:S01]  /*3bf0*/  UPLOP3.LUT UP2, UPT, UPT, UPT, UPT, 0x80, 0x8 ;  /* 0x000000000008789c */ /* 0x000fe20003f4f070 */
[----:B------:R2:W-:Y:S01]  /*3c00*/  UTCHMMA gdesc[UR32], gdesc[UR34], tmem[UR36], tmem[UR60], idesc[UR61], UPT ;  /* 0x00ff3c22200075ea */ /* 0x0005e2000b800024 */
[----:B------:R-:W-:Y:S01]  /*3c10*/  UMOV UR29, 0x40004040 ;  /* 0x40004040001d7882 */ /* 0x000fe20000000000 */
[----:B------:R-:W-:Y:S01]  /*3c20*/  UMOV UR27, 0x40004040 ;  /* 0x40004040001b7882 */ /* 0x000fe20000000000 */
        /* <DEDUP_REMOVED lines=12> */
[----:B------:R-:W-:Y:S01]  /*3cf0*/  UMOV UR9, 0x40004040 ;  /* 0x4000404000097882 */ /* 0x000fe20000000000 */
[----:B------:R2:W-:Y:S01]  /*3d00*/  UTCHMMA gdesc[UR12], gdesc[UR14], tmem[UR36], tmem[UR50], idesc[UR51], UPT ;  /* 0x00ff320e0c0075ea */ /* 0x0005e2000b800024 */
[----:B------:R2:W-:Y:S01]  /*3d10*/  UTCHMMA gdesc[UR8], gdesc[UR10], tmem[UR36], tmem[UR48], idesc[UR49], UPT ;  /* 0x00ff300a080075ea */ /* 0x0005e2000b800024 */
[----:B------:R2:W-:Y:S01]  /*3d20*/  UTCBAR.MULTICAST [UR40], URZ, UR42 ;  /* 0x000000ff280073e9 */ /* 0x0005e2000800082a */
[----:B-1----:R-:W-:Y:S01]  /*3d30*/  UMOV UR5, UR39 ;  /* 0x0000002700057c82 */ /* 0x002fe20008000000 */
[----:B------:R-:W-:Y:S05]  /*3d40*/  BRA.U UP3, `(.L_x_67) ;  /* 0xfffffffd03007547 */ /* 0x000fea000b83ffff */
.L_x_64:
[----:B------:R-:W-:Y:S01]  /*3d50*/  UIADD3 UR4, UPT, UPT, UR45, 0x1, URZ ;  /* 0x000000012d047890 */ /* 0x000fe2000fffe0ff */
[C---:B------:R-:W-:Y:S01]  /*3d60*/  ISETP.NE.AND P0, PT, R10.reuse, 0x2, PT ;  /* 0x000000020a00780c */ /* 0x040fe20003f05270 */
[----:B------:R-:W-:Y:S02]  /*3d70*/  UIADD3 UR5, UPT, UPT, UR46, 0xc0, URZ ;  /* 0x000000c02e057890 */ /* 0x000fe4000fffe0ff */
[----:B------:R-:W-:Y:S01]  /*3d80*/  UISETP.NE.AND UP0, UPT, UR4, 0x4, UPT ;  /* 0x000000040400788c */ /* 0x000fe2000bf05270 */
[----:B-12---:R-:W-:Y:S02]  /*3d90*/  SEL R0, RZ, 0x1, P0 ;  /* 0x00000001ff007807 */ /* 0x006fe40000000000 */
[----:B------:R-:W-:Y:S01]  /*3da0*/  SEL R10, R10, RZ, P0 ;  /* 0x000000ff0a0a7207 */ /* 0x000fe20000000000 */
[----:B------:R-:W-:Y:S01]  /*3db0*/  USEL UR6, URZ, 0x1, UP0 ;  /* 0x00000001ff067887 */ /* 0x000fe20008000000 */
[----:B------:R-:W-:Y:S01]  /*3dc0*/  LOP3.LUT R9, R9, R0, RZ, 0x3c, !PT ;  /* 0x0000000009097212 */ /* 0x000fe200078e3cff */
[----:B------:R-:W-:Y:S01]  /*3dd0*/  USEL UR45, UR4, URZ, UP0 ;  /* 0x000000ff042d7287 */ /* 0x000fe20008000000 */
[----:B------:R1:W-:Y:S03]  /*3de0*/  UTCBAR [UR5], URZ ;  /* 0x000000ff050073e9 */ /* 0x0003e600080000ff */
[----:B------:R-:W-:Y:S01]  /*3df0*/  LOP3.LUT R11, R11, UR6, RZ, 0x3c, !PT ;  /* 0x000000060b0b7c12 */ /* 0x000fe2000f8e3cff */
[----:B------:R-:W-:Y:S07]  /*3e00*/  @P1 BRA `(.L_x_68) ;  /* 0xfffffff800381947 */ /* 0x000fee000383ffff */
[----:B------:R-:W2:Y:S01]  /*3e10*/  S2UR UR8, SR_CgaCtaId ;  /* 0x00000000000879c3 */ /* 0x000ea20000008800 */
[----:B------:R-:W-:Y:S01]  /*3e20*/  ELECT P0, URZ, PT ;  /* 0x0000000000ff782f */ /* 0x000fe20003800000 */
[----:B------:R-:W-:Y:S01]  /*3e30*/  IMAD.MOV.U32 R0, RZ, RZ, 0x1 ;  /* 0x00000001ff007424 */ /* 0x000fe200078e00ff */
[----:B------:R-:W-:Y:S01]  /*3e40*/  UIADD3 UR41, UPT, UPT, UR41, 0xe0, URZ ;  /* 0x000000e029297890 */ /* 0x000fe2000fffe0ff */
[----:B------:R-:W-:Y:S01]  /*3e50*/  SHF.L.U32 R2, R11, 0x1f, RZ ;  /* 0x0000001f0b027819 */ /* 0x000fe200000006ff */
[----:B------:R-:W-:-:S03]  /*3e60*/  UMOV UR4, 0x40 ;  /* 0x0000004000047882 */ /* 0x000fc60000000000 */
[----:B------:R-:W-:Y:S01]  /*3e70*/  UVIRTCOUNT.DEALLOC.SMPOOL 0x80 ;  /* 0x000000800000784c */ /* 0x000fe20000000000 */
[----:B--2---:R-:W-:Y:S02]  /*3e80*/  ULEA UR8, UR8, UR4, 0x18 ;  /* 0x0000000408087291 */ /* 0x004fe4000f8ec0ff */
[----:B------:R-:W-:-:S07]  /*3e90*/  ULEA UR4, UR45, UR41, 0x3 ;  /* 0x000000292d047291 */ /* 0x000fce000f8e18ff */
[----:B------:R2:W-:Y:S02]  /*3ea0*/  @P0 STS.U8 [UR8+0x1c], R0 ;  /* 0x00001c00ff000988 */ /* 0x0005e40008000008 */
[----:B------:R-:W4:Y:S02]  /*3eb0*/  SYNCS.PHASECHK.TRANS64.TRYWAIT P0, [UR4], R2 ;  /* 0x00000002ff0075a7 */ /* 0x000f240008001104 */
[----:B--2-4-:R-:W-:Y:S05]  /*3ec0*/  @!P0 BRA `(.L_x_69) ;  /* 0x00000040002c8947 */ /* 0x014fea0003800000 */
.L_x_148:
[----:B------:R-:W-:-:S04]  /*3ed0*/  UIADD3 UR4, UPT, UPT, UR45, 0x1, URZ ;  /* 0x000000012d047890 */ /* 0x000fc8000fffe0ff */
[----:B------:R-:W-:-:S04]  /*3ee0*/  UISETP.NE.AND UP0, UPT, UR4, 0x4, UPT ;  /* 0x000000040400788c */ /* 0x000fc8000bf05270 */
[----:B------:R-:W-:Y:S02]  /*3ef0*/  USEL UR6, URZ, 0x1, UP0 ;  /* 0x00000001ff067887 */ /* 0x000fe40008000000 */
[----:B------:R-:W-:-:S04]  /*3f00*/  USEL UR4, UR4, URZ, UP0 ;  /* 0x000000ff04047287 */ /* 0x000fc80008000000 */
[----:B-1----:R-:W-:Y:S01]  /*3f10*/  ULEA UR5, UR4, UR41, 0x3 ;  /* 0x0000002904057291 */ /* 0x002fe2000f8e18ff */
[----:B--2---:R-:W-:-:S04]  /*3f20*/  LOP3.LUT R2, R11, UR6, RZ, 0x3c, !PT ;  /* 0x000000060b027c12 */ /* 0x004fc8000f8e3cff */
[----:B------:R-:W-:-:S04]  /*3f30*/  SHF.L.U32 R3, R2, 0x1f, RZ ;  /* 0x0000001f02037819 */ /* 0x000fc800000006ff */
[----:B------:R-:W1:Y:S02]  /*3f40*/  SYNCS.PHASECHK.TRANS64.TRYWAIT P0, [UR5], R3 ;  /* 0x00000003ff0075a7 */ /* 0x000e640008001105 */
[----:B-1----:R-:W-:Y:S05]  /*3f50*/  @!P0 BRA `(.L_x_70) ;  /* 0x0000004000208947 */ /* 0x002fea0003800000 */
.L_x_150:
        /* <DEDUP_REMOVED lines=9> */
.L_x_152:
[----:B------:R-:W-:-:S04]  /*3ff0*/  UIADD3 UR4, UPT, UPT, UR4, 0x1, URZ ;  /* 0x0000000104047890 */ /* 0x000fc8000fffe0ff */
[----:B------:R-:W-:-:S04]  /*4000*/  UISETP.NE.AND UP0, UPT, UR4, 0x4, UPT ;  /* 0x000000040400788c */ /* 0x000fc8000bf05270 */
[----:B------:R-:W-:Y:S02]  /*4010*/  USEL UR5, URZ, 0x1, UP0 ;  /* 0x00000001ff057887 */ /* 0x000fe40008000000 */
[----:B------:R-:W-:-:S04]  /*4020*/  USEL UR4, UR4, URZ, UP0 ;  /* 0x000000ff04047287 */ /* 0x000fc80008000000 */
[----:B------:R-:W-:Y:S01]  /*4030*/  ULEA UR4, UR4, UR41, 0x3 ;  /* 0x0000002904047291 */ /* 0x000fe2000f8e18ff */
[----:B------:R-:W-:-:S04]  /*4040*/  LOP3.LUT R2, R2, UR5, RZ, 0x3c, !PT ;  /* 0x0000000502027c12 */ /* 0x000fc8000f8e3cff */
[----:B------:R-:W-:-:S04]  /*4050*/  SHF.L.U32 R2, R2, 0x1f, RZ ;  /* 0x0000001f02027819 */ /* 0x000fc800000006ff */
[----:B------:R-:W2:Y:S02]  /*4060*/  SYNCS.PHASECHK.TRANS64.TRYWAIT P0, [UR4], R2 ;  /* 0x00000002ff0075a7 */ /* 0x000ea40008001104 */
[----:B--2---:R-:W-:Y:S05]  /*4070*/  @!P0 BRA `(.L_x_72) ;  /* 0x0000004000088947 */ /* 0x004fea0003800000 */
.L_x_154:
[----:B------:R-:W-:Y:S01]  /*4080*/  NOP ;  /* 0x0000000000007918 */ /* 0x000fe20000000000 */
[----:B-1----:R-:W1:Y:S01]  /*4090*/  LDS R0, [UR8+0x14] ;  /* 0x00001408ff007984 */ /* 0x002e620008000800 */
[----:B------:R-:W-:Y:S01]  /*40a0*/  ULOP3.LUT UR4, UR65, 0xffff, URZ, 0xc0, !UPT ;  /* 0x0000ffff41047892 */ /* 0x000fe2000f8ec0ff */
[----:B------:R-:W-:Y:S01]  /*40b0*/  UMOV UR5, 0xffff ;  /* 0x0000ffff00057882 */ /* 0x000fe20000000000 */
[----:B------:R-:W-:Y:S02]  /*40c0*/  UMOV UR6, 0x1 ;  /* 0x0000000100067882 */ /* 0x000fe40000000000 */
[----:B------:R-:W-:-:S04]  /*40d0*/  USHF.R.U32.HI UR4, URZ, 0x5, UR4 ;  /* 0x00000005ff047899 */ /* 0x000fc80008011604 */
[----:B------:R-:W-:Y:S02]  /*40e0*/  USHF.L.U32 UR5, UR5, UR4, URZ ;  /* 0x0000000405057299 */ /* 0x000fe400080006ff */
[----:B------:R-:W-:-:S04]  /*40f0*/  USHF.L.U32 UR4, UR6, UR4, URZ ;  /* 0x0000000406047299 */ /* 0x000fc800080006ff */
[----:B-1----:R-:W-:-:S04]  /*4100*/  LOP3.LUT R0, R0, UR5, RZ, 0xc0, !PT ;  /* 0x0000000500007c12 */ /* 0x002fc8000f8ec0ff */
[----:B------:R-:W-:-:S13]  /*4110*/  ISETP.NE.AND P0, PT, R0, UR5, PT ;  /* 0x0000000500007c0c */ /* 0x000fda000bf05270 */
[----:B------:R-:W-:Y:S05]  /*4120*/  @P0 BRA `(.L_x_73) ;  /* 0x0000000000580947 */ /* 0x000fea0003800000 */
[----:B------:R-:W1:Y:S02]  /*4130*/  LDS R0, [UR8+0x18] ;  /* 0x00001808ff007984 */ /* 0x000e640008000800 */
[----:B-1----:R-:W-:-:S04]  /*4140*/  LOP3.LUT R0, R0, UR4, RZ, 0xc0, !PT ;  /* 0x0000000400007c12 */ /* 0x002fc8000f8ec0ff */
[----:B------:R-:W-:-:S13]  /*4150*/  ISETP.NE.AND P0, PT, R0, UR4, PT ;  /* 0x0000000400007c0c */ /* 0x000fda000bf05270 */
[----:B------:R-:W-:Y:S05]  /*4160*/  @P0 BRA `(.L_x_74) ;  /* 0x00000000003c0947 */ /* 0x000fea0003800000 */
[----:B------:R-:W1:Y:S01]  /*4170*/  S2R R2, SR_LANEID ;  /* 0x0000000000027919 */ /* 0x000e620000000000 */
[----:B------:R-:W-:-:S06]  /*4180*/  ULOP3.LUT UR5, URZ, UR5, URZ, 0x33, !UPT ;  /* 0x00000005ff057292 */ /* 0x000fcc000f8e33ff */
[----:B------:R-:W-:-:S04]  /*4190*/  IMAD.U32 R0, RZ, RZ, UR5 ;  /* 0x00000005ff007e24 */ /* 0x000fc8000f8e00ff */
[----:B------:R2:W4:Y:S02]  /*41a0*/  REDUX UR7, R0 ;  /* 0x00000000000773c4 */ /* 0x0005240000000000 */
[----:B------:R1:W-:Y:S01]  /*41b0*/  UTCATOMSWS.AND URZ, UR5 ;  /* 0x0000000500ff79e3 */ /* 0x0003e20008000000 */
[----:B--2---:R-:W-:Y:S01]  /*41c0*/  LOP3.LUT R0, RZ, UR4, RZ, 0x33, !PT ;  /* 0x00000004ff007c12 */ /* 0x004fe2000f8e33ff */
[----:B------:R-:W-:Y:S02]  /*41d0*/  VOTEU.ANY UR4, UPT, PT ;  /* 0x0000000000047886 */ /* 0x000fe400038e0100 */
[----:B------:R-:W-:Y:S02]  /*41e0*/  UFLO.U32 UR4, UR4 ;  /* 0x00000004000472bd */ /* 0x000fe400080e0000 */
[----:B------:R-:W2:Y:S04]  /*41f0*/  REDUX UR6, R0 ;  /* 0x00000000000673c4 */ /* 0x000ea80000000000 */
[----:B-1----:R-:W-:-:S02]  /*4200*/  ISETP.EQ.U32.AND P0, PT, R2, UR4, PT ;  /* 0x0000000402007c0c */ /* 0x002fc4000bf02070 */
[----:B----4-:R-:W-:-:S11]  /*4210*/  MOV R2, UR7 ;  /* 0x0000000700027c02 */ /* 0x010fd60008000f00 */
[----:B------:R1:W-:Y:S01]  /*4220*/  @P0 ATOMS.AND RZ, [UR8+0x14], R2 ;  /* 0x00001402ffff098c */ /* 0x0003e2000a800008 */
[----:B--2---:R-:W-:-:S05]  /*4230*/  IMAD.U32 R0, RZ, RZ, UR6 ;  /* 0x00000006ff007e24 */ /* 0x004fca000f8e00ff */
[----:B------:R1:W-:Y:S01]  /*4240*/  @P0 ATOMS.AND RZ, [UR8+0x18], R0 ;  /* 0x00001800ffff098c */ /* 0x0003e2000a800008 */
[----:B------:R-:W-:Y:S05]  /*4250*/  BRA `(.L_x_75) ;  /* 0x0000000000147947 */ /* 0x000fea0003800000 */
.L_x_74:
[----:B------:R-:W-:Y:S02]  /*4260*/  MOV R2, 0x4280 ;  /* 0x0000428000027802 */ /* 0x000fe40000000f00 */
[----:B---3-5:R-:W-:Y:S05]  /*4270*/  CALL.REL.NOINC `($__internal_0_$__cuda_sm10x_tcgen05_guardrail_trap_col_being_dealloced_not_returned_by_alloc) ;  /* 0x00000040007c7944 */ /* 0x028fea0003c00000 */
[----:B------:R-:W-:Y:S05]  /*4280*/  BRA `(.L_x_75) ;  /* 0x0000000000087947 */ /* 0x000fea0003800000 */
.L_x_73:
[----:B------:R-:W-:Y:S02]  /*4290*/  MOV R2, 0x42b0 ;  /* 0x000042b000027802 */ /* 0x000fe40000000f00 */
[----:B---3-5:R-:W-:Y:S05]  /*42a0*/  CALL.REL.NOINC `($__internal_2_$__cuda_sm10x_tcgen05_guardrail_trap_unallocated_columns_being_dealloced) ;  /* 0x0000004000887944 */ /* 0x028fea0003c00000 */
.L_x_75:
[----:B------:R-:W-:Y:S01]  /*42b0*/  NOP ;  /* 0x0000000000007918 */ /* 0x000fe20000000000 */
[----:B------:R-:W-:Y:S05]  /*42c0*/  EXIT ;  /* 0x000000000000794d */ /* 0x000fea0003800000 */
.L_x_57:
[----:B------:R-:W-:-:S09]  /*42d0*/  UISETP.NE.OR UP0, UPT, UR22, 0x3, !UP3 ;  /* 0x000000031600788c */ /* 0x000fd2000df05670 */
[----:B------:R-:W-:Y:S05]  /*42e0*/  BRA.U UP0, `(.L_x_76) ;  /* 0x0000000d00f07547 */ /* 0x000fea000b800000 */
[----:B------:R-:W1:Y:S01]  /*42f0*/  LDCU UR33, c[0x0][0x370] ;  /* 0x00006e00ff2177ac */ /* 0x000e620008000800 */
[----:B------:R-:W2:Y:S01]  /*4300*/  LDC.64 R16, c[0x0][0x348] ;  /* 0x0000d200ff107b82 */ /* 0x000ea20000000a00 */
[----:B------:R-:W-:Y:S02]  /*4310*/  HFMA2 R13, -RZ, RZ, 0, 0 ;  /* 0x00000000ff0d7431 */ /* 0x000fe400000001ff */
[----:B------:R-:W-:Y:S01]  /*4320*/  IMAD.MOV.U32 R15, RZ, RZ, 0x1 ;  /* 0x00000001ff0f7424 */ /* 0x000fe200078e00ff */
[----:B------:R-:W1:Y:S01]  /*4330*/  LDCU.128 UR28, c[0x0][0xb10] ;  /* 0x00016200ff1c77ac */ /* 0x000e620008000c00 */
[----:B------:R-:W-:Y:S01]  /*4340*/  IMAD.MOV.U32 R14, RZ, RZ, RZ ;  /* 0x000000ffff0e7224 */ /* 0x000fe200078e00ff */
[----:B------:R-:W-:Y:S01]  /*4350*/  MOV R7, 0x1000 ;  /* 0x0000100000077802 */ /* 0x000fe20000000f00 */
[----:B------:R-:W3:Y:S01]  /*4360*/  LDCU UR32, c[0x0][0x374] ;  /* 0x00006e80ff2077ac */ /* 0x000ee20008000800 */
[----:B------:R-:W4:Y:S01]  /*4370*/  LDC.64 R2, c[0x0][0x888] ;  /* 0x00022200ff027b82 */ /* 0x000f220000000a00 */
[----:B------:R-:W3:Y:S01]  /*4380*/  LDCU UR15, c[0x0][0xb0c] ;  /* 0x00016180ff0f77ac */ /* 0x000ee20008000800 */
[----:B------:R-:W3:Y:S06]  /*4390*/  LDCU UR38, c[0x0][0xb20] ;  /* 0x00016400ff2677ac */ /* 0x000eec0008000800 */
[----:B------:R-:W2:Y:S01]  /*43a0*/  LDC.64 R4, c[0x0][0x890] ;  /* 0x00022400ff047b82 */ /* 0x000ea20000000a00 */
[----:B------:R-:W3:Y:S01]  /*43b0*/  LDCU UR4, c[0x0][0xb30] ;  /* 0x00016600ff0477ac */ /* 0x000ee20008000800 */
[----:B-1----:R-:W-:-:S02]  /*43c0*/  UIMAD.WIDE.U32 UR6, UR33, UR28, URZ ;  /* 0x0000001c210672a5 */ /* 0x002fc4000f8e00ff */
[----:B---3--:R-:W-:Y:S01]  /*43d0*/  UIMAD.WIDE.U32 UR8, UR32, UR31, URZ ;  /* 0x0000001f200872a5 */ /* 0x008fe2000f8e00ff */
[----:B------:R-:W-:Y:S01]  /*43e0*/  UMOV UR24, 0x400 ;  /* 0x0000040000187882 */ /* 0x000fe20000000000 */
[----:B------:R-:W-:-:S03]  /*43f0*/  UPLOP3.LUT UP3, UPT, UPT, UPT, UPT, 0x40, 0x4 ;  /* 0x000000000004789c */ /* 0x000fc60003f6e870 */
[----:B------:R-:W-:Y:S01]  /*4400*/  UMOV UR6, UR7 ;  /* 0x0000000700067c82 */ /* 0x000fe20008000000 */
[----:B------:R-:W-:Y:S01]  /*4410*/  UISETP.GE.AND UP0, UPT, UR42, 0x1, UPT ;  /* 0x000000012a00788c */ /* 0x000fe2000bf06270 */
[----:B------:R-:W-:Y:S01]  /*4420*/  UMOV UR34, UR9 ;  /* 0x0000000900227c82 */ /* 0x000fe20008000000 */
[----:B------:R-:W-:Y:S01]  /*4430*/  UISETP.NE.AND UP4, UPT, UR42, 0x1, UPT ;  /* 0x000000012a00788c */ /* 0x000fe2000bf85270 */
[----:B------:R-:W1:Y:S01]  /*4440*/  LDCU.64 UR16, c[0x0][0xb28] ;  /* 0x00016500ff1077ac */ /* 0x000e620008000a00 */
[----:B------:R-:W-:Y:S02]  /*4450*/  ULEA UR24, UR54, UR24, 0x18 ;  /* 0x0000001836187291 */ /* 0x000fe4000f8ec0ff */
[----:B------:R-:W-:Y:S02]  /*4460*/  UISETP.NE.AND UP6, UPT, UR15, 0x1, UPT ;  /* 0x000000010f00788c */ /* 0x000fe4000bfc5270 */
[----:B------:R-:W-:Y:S02]  /*4470*/  UISETP.NE.AND UP5, UPT, UR30, 0x1, UPT ;  /* 0x000000011e00788c */ /* 0x000fe4000bfa5270 */
[----:B------:R-:W-:-:S02]  /*4480*/  USHF.R.U32.HI UR35, URZ, UR29, UR6 ;  /* 0x0000001dff237299 */ /* 0x000fc40008011606 */
[----:B------:R-:W-:Y:S02]  /*4490*/  USHF.R.U32.HI UR34, URZ, UR38, UR34 ;  /* 0x00000026ff227299 */ /* 0x000fe40008011622 */
[----:B------:R-:W-:Y:S01]  /*44a0*/  UISETP.NE.AND UP2, UPT, UR4, 0x1, UPT ;  /* 0x000000010400788c */ /* 0x000fe2000bf45270 */
[----:B------:R-:W-:-:S10]  /*44b0*/  UMOV UR12, URZ ;  /* 0x000000ff000c7c82 */ /* 0x000fd40008000000 */
.L_x_85:
[C---:B------:R-:W-:Y:S02]  /*44c0*/  LEA R12, R14.reuse, UR24, 0x3 ;  /* 0x000000180e0c7c11 */ /* 0x040fe4000f8e18ff */
[----:B------:R-:W-:Y:S02]  /*44d0*/  SHF.L.U32 R0, R13, 0x1f, RZ ;  /* 0x0000001f0d007819 */ /* 0x000fe400000006ff */
[----:B------:R-:W-:Y:S02]  /*44e0*/  LEA R8, R14, UR24, 0x4 ;  /* 0x000000180e087c11 */ /* 0x000fe4000f8e20ff */
[----:B---3--:R-:W3:Y:S02]  /*44f0*/  SYNCS.PHASECHK.TRANS64.TRYWAIT P0, [R12+URZ+0xa0], R0 ;  /* 0x0000a0000c0075a7 */ /* 0x008ee400080011ff */
[----:B---3--:R-:W-:Y:S05]  /*4500*/  @!P0 BRA `(.L_x_77) ;  /* 0x0000003800fc8947 */ /* 0x008fea0003800000 */
.L_x_155:
[----:B------:R-:W1:Y:S01]  /*4510*/  LDS.128 R8, [R8+0x130] ;  /* 0x0001300008087984 */ /* 0x000e620000000c00 */
[----:B------:R-:W-:Y:S01]  /*4520*/  UISETP.GE.AND UP0, UPT, UR42, 0x1, UPT ;  /* 0x000000012a00788c */ /* 0x000fe2000bf06270 */
[----:B------:R-:W-:Y:S01]  /*4530*/  @!PT LDS RZ, [RZ] ;  /* 0x00000000fffff984 */ /* 0x000fe20000000800 */
[----:B------:R-:W-:Y:S01]  /*4540*/  @!PT LDS RZ, [RZ] ;  /* 0x00000000fffff984 */ /* 0x000fe20000000800 */
[----:B------:R-:W-:Y:S01]  /*4550*/  @!PT LDS RZ, [RZ] ;  /* 0x00000000fffff984 */ /* 0x000fe20000000800 */
[----:B------:R-:W-:Y:S01]  /*4560*/  @!PT LDS RZ, [RZ] ;  /* 0x00000000fffff984 */ /* 0x000fe20000000800 */
[----:B------:R2:W-:Y:S06]  /*4570*/  MEMBAR.ALL.CTA ;  /* 0x0000000000007992 */ /* 0x0005ec0000008000 */
[----:B--2---:R-:W2:Y:S01]  /*4580*/  FENCE.VIEW.ASYNC.S ;  /* 0x00000000000073c6 */ /* 0x004ea20000000000 */
[----:B-1----:R-:W-:Y:S11]  /*4590*/  LOP3.LUT P0, RZ, R10, 0x1, RZ, 0xc0, !PT ;  /* 0x000000010aff7812 */ /* 0x002ff6000780c0ff */
[----:B------:R-:W-:Y:S02]  /*45a0*/  @!UPT UIADD3 URZ, UPT, UPT, URZ, URZ, URZ ;  /* 0x000000fffffff290 */ /* 0x000fe4000fffe0ff */
[----:B--2---:R-:W-:Y:S01]  /*45b0*/  VOTEU.ANY UP1, P0 ;  /* 0x0000000000ff7886 */ /* 0x004fe20000020100 */
[----:B------:R-:W-:Y:S11]  /*45c0*/  PLOP3.LUT P0, PT, PT, PT, UP1, 0x80, 0x8 ;  /* 0x000000000008781c */ /* 0x000ff60003f0f018 */
[----:B------:R-:W-:Y:S02]  /*45d0*/  @!UPT UIADD3 URZ, UPT, UPT, URZ, URZ, URZ ;  /* 0x000000fffffff290 */ /* 0x000fe4000fffe0ff */
[----:B---3--:R-:W-:Y:S02]  /*45e0*/  @P0 SHF.R.U32.HI R0, RZ, 0x10, R9 ;  /* 0x00000010ff000819 */ /* 0x008fe40000011609 */
[----:B------:R-:W-:Y:S02]  /*45f0*/  @P0 MOV R6, R8 ;  /* 0x0000000800060202 */ /* 0x000fe40000000f00 */
[----:B------:R-:W-:Y:S01]  /*4600*/  @P0 R2UR UR4, R0 ;  /* 0x00000000000402ca */ /* 0x000fe200000e0000 */
[----:B------:R-:W-:Y:S01]  /*4610*/  VIADD R0, R12, 0xb0 ;  /* 0x000000b00c007836 */ /* 0x000fe20000000000 */
[----:B------:R-:W-:Y:S02]  /*4620*/  @P0 LOP3.LUT R8, R9, 0xffff, RZ, 0xc0, !PT ;  /* 0x0000ffff09080812 */ /* 0x000fe400078ec0ff */
[----:B------:R-:W-:Y:S02]  /*4630*/  @P0 R2UR UR6, R6 ;  /* 0x00000000060602ca */ /* 0x000fe400000e0000 */
[----:B------:R-:W-:Y:S02]  /*4640*/  PRMT R0, RZ, 0x654, R0 ;  /* 0x00000654ff007816 */ /* 0x000fe40000000000 */
[----:B------:R-:W-:Y:S02]  /*4650*/  @P0 R2UR UR5, R8 ;  /* 0x00000000080502ca */ /* 0x000fe400000e0000 */
[----:B------:R1:W-:Y:S03]  /*4660*/  SYNCS.ARRIVE.TRANS64.RED.A1T0 RZ, [R0+URZ], RZ ;  /* 0x000000ff00ff79a7 */ /* 0x0003e600081004ff */
[----:B------:R-:W-:Y:S04]  /*4670*/  @UP1 UMOV UR27, UR4 ;  /* 0x00000004001b1c82 */ /* 0x000fe80008000000 */
[----:B------:R-:W-:Y:S04]  /*4680*/  @UP1 UMOV UR14, UR6 ;  /* 0x00000006000e1c82 */ /* 0x000fe80008000000 */
[----:B------:R-:W-:Y:S01]  /*4690*/  @UP1 UMOV UR13, UR5 ;  /* 0x00000005000d1c82 */ /* 0x000fe20008000000 */
[----:B------:R-:W-:Y:S05]  /*46a0*/  BRA.U !UP0, `(.L_x_78) ;  /* 0x0000000108a47547 */ /* 0x000fea000b800000 */
[----:B------:R-:W-:Y:S02]  /*46b0*/  UIMAD.WIDE.U32 UR8, UR13, UR31, URZ ;  /* 0x0000001f0d0872a5 */ /* 0x000fe4000f8e00ff */
[----:B------:R-:W-:Y:S02]  /*46c0*/  UIMAD.WIDE.U32 UR10, UR14, UR28, URZ ;  /* 0x0000001c0e0a72a5 */ /* 0x000fe4000f8e00ff */
[----:B------:R-:W-:Y:S02]  /*46d0*/  USEL UR4, UR32, UR34, !UP5 ;  /* 0x0000002220047287 */ /* 0x000fe4000e800000 */
[----:B------:R-:W-:Y:S02]  /*46e0*/  USEL UR7, UR33, UR35, !UP6 ;  /* 0x0000002321077287 */ /* 0x000fe4000f000000 */
[----:B------:R-:W-:Y:S02]  /*46f0*/  UIMAD.WIDE.U32 UR18, UR4, UR16, URZ ;  /* 0x00000010041272a5 */ /* 0x000fe4000f8e00ff */
[----:B------:R-:W-:Y:S01]  /*4700*/  UIMAD.WIDE.U32 UR20, UR7, UR16, URZ ;  /* 0x00000010071472a5 */ /* 0x000fe2000f8e00ff */
[----:B------:R-:W-:Y:S02]  /*4710*/  UMOV UR5, UR9 ;  /* 0x0000000900057c82 */ /* 0x000fe40008000000 */
[----:B------:R-:W-:Y:S03]  /*4720*/  USHF.R.U32.HI UR6, URZ, UR38, UR5 ;  /* 0x00000026ff067299 */ /* 0x000fe60008011605 */
[----:B------:R-:W-:Y:S01]  /*4730*/  UMOV UR5, UR11 ;  /* 0x0000000b00057c82 */ /* 0x000fe20008000000 */
[----:B------:R-:W-:Y:S02]  /*4740*/  USEL UR6, UR13, UR6, !UP5 ;  /* 0x000000060d067287 */ /* 0x000fe4000e800000 */
[----:B------:R-:W-:Y:S02]  /*4750*/  USHF.R.U32.HI UR8, URZ, UR29, UR5 ;  /* 0x0000001dff087299 */ /* 0x000fe40008011605 */
[----:B------:R-:W-:Y:S01]  /*4760*/  UIMAD.WIDE.U32 UR10, UR6, UR16, URZ ;  /* 0x00000010060a72a5 */ /* 0x000fe2000f8e00ff */
[----:B------:R-:W-:Y:S02]  /*4770*/  UMOV UR5, UR19 ;  /* 0x0000001300057c82 */ /* 0x000fe40008000000 */
[----:B------:R-:W-:Y:S03]  /*4780*/  @UP4 USHF.R.U32.HI UR4, URZ, UR17, UR5 ;  /* 0x00000011ff044299 */ /* 0x000fe60008011605 */
[----:B------:R-:W-:Y:S01]  /*4790*/  UMOV UR5, UR21 ;  /* 0x0000001500057c82 */ /* 0x000fe20008000000 */
[----:B------:R-:W-:Y:S02]  /*47a0*/  UIMAD UR4, UR42, UR4, URZ ;  /* 0x000000042a0472a4 */ /* 0x000fe4000f8e02ff */
[----:B------:R-:W-:Y:S02]  /*47b0*/  @UP4 USHF.R.U32.HI UR7, URZ, UR17, UR5 ;  /* 0x00000011ff074299 */ /* 0x000fe40008011605 */
[----:B------:R-:W-:Y:S02]  /*47c0*/  USEL UR5, UR14, UR8, !UP6 ;  /* 0x000000080e057287 */ /* 0x000fe4000f000000 */
[----:B------:R-:W-:Y:S02]  /*47d0*/  UIMAD UR8, UR42, UR7, URZ ;  /* 0x000000072a0872a4 */ /* 0x000fe4000f8e02ff */
[----:B------:R-:W-:Y:S03]  /*47e0*/  UISETP.GE.AND UP0, UPT, UR6, UR4, UPT ;  /* 0x000000040600728c */ /* 0x000fe6000bf06270 */
[----:B------:R-:W-:Y:S01]  /*47f0*/  UMOV UR4, UR11 ;  /* 0x0000000b00047c82 */ /* 0x000fe20008000000 */
[----:B------:R-:W-:Y:S02]  /*4800*/  UISETP.GE.OR UP0, UPT, UR5, UR8, UP0 ;  /* 0x000000080500728c */ /* 0x000fe40008706670 */
[----:B------:R-:W-:Y:S02]  /*4810*/  USHF.R.U32.HI UR4, URZ, UR17, UR4 ;  /* 0x00000011ff047299 */ /* 0x000fe40008011604 */
[----:B------:R-:W-:Y:S02]  /*4820*/  UIMAD.WIDE.U32 UR8, UR5, UR16, URZ ;  /* 0x00000010050872a5 */ /* 0x000fe4000f8e00ff */
[----:B------:R-:W-:Y:S04]  /*4830*/  USEL UR10, UR6, UR4, !UP4 ;  /* 0x00000004060a7287 */ /* 0x000fe8000e000000 */
[----:B------:R-:W-:Y:S01]  /*4840*/  UIADD3 UR11, UPT, UPT, -UR10, URZ, URZ ;  /* 0x000000ff0a0b7290 */ /* 0x000fe2000fffe1ff */
[----:B------:R-:W-:Y:S02]  /*4850*/  @!UP0 UMOV UR4, UR9 ;  /* 0x0000000900048c82 */ /* 0x000fe40008000000 */
[----:B------:R-:W-:Y:S02]  /*4860*/  @!UP0 USHF.R.U32.HI UR4, URZ, UR17, UR4 ;  /* 0x00000011ff048299 */ /* 0x000fe40008011604 */
[----:B------:R-:W-:Y:S02]  /*4870*/  UIMAD UR8, UR42, UR11, UR6 ;  /* 0x0000000b2a0872a4 */ /* 0x000fe4000f8e0206 */
[----:B------:R-:W-:Y:S04]  /*4880*/  @!UP0 USEL UR4, UR5, UR4, !UP4 ;  /* 0x0000000405048287 */ /* 0x000fe8000e000000 */
[----:B------:R-:W-:Y:S02]  /*4890*/  @!UP0 UIMAD UR8, UR7, UR8, UR4 ;  /* 0x00000008070882a4 */ /* 0x000fe4000f8e0204 */
[----:B------:R-:W-:Y:S02]  /*48a0*/  @!UP0 UIADD3 UR9, UPT, UPT, UR10, -UR4, URZ ;  /* 0x800000040a098290 */ /* 0x000fe4000fffe0ff */
[----:B------:R-:W-:Y:S02]  /*48b0*/  UIADD3 UR4, UPT, UPT, -UR5, URZ, URZ ;  /* 0x000000ff05047290 */ /* 0x000fe4000fffe1ff */
[----:B------:R-:W-:Y:S02]  /*48c0*/  UIADD3 UR7, UPT, UPT, -UR6, URZ, URZ ;  /* 0x000000ff06077290 */ /* 0x000fe4000fffe1ff */
[----:B------:R-:W-:Y:S02]  /*48d0*/  @!UP0 UIMAD UR6, UR9, UR42, UR5 ;  /* 0x0000002a090682a4 */ /* 0x000fe4000f8e0205 */
[----:B------:R-:W-:Y:S02]  /*48e0*/  UIMAD UR14, UR15, UR4, UR14 ;  /* 0x000000040f0e72a4 */ /* 0x000fe4000f8e020e */
[----:B------:R-:W-:Y:S01]  /*48f0*/  UIMAD UR13, UR30, UR7, UR13 ;  /* 0x000000071e0d72a4 */ /* 0x000fe2000f8e020d */
[----:B------:R-:W-:Y:S02]  /*4900*/  @!UP0 UMOV UR5, UR8 ;  /* 0x0000000800058c82 */ /* 0x000fe40008000000 */
[----:B------:R-:W-:Y:S02]  /*4910*/  UIMAD UR14, UR5, UR15, UR14 ;  /* 0x0000000f050e72a4 */ /* 0x000fe4000f8e020e */
[----:B------:R-:W-:Y:S11]  /*4920*/  UIMAD UR13, UR6, UR30, UR13 ;  /* 0x0000001e060d72a4 */ /* 0x000ff6000f8e020d */
[----:B------:R-:W-:Y:S01]  /*4930*/  @!UPT UIADD3 URZ, UPT, UPT, URZ, URZ, URZ ;  /* 0x000000fffffff290 */ /* 0x000fe2000fffe0ff */
.L_x_78:
[----:B------:R-:W2:Y:S01]  /*4940*/  @!UP2 LDCU.128 UR20, c[0x0][0xb10] ;  /* 0x00016200ff14a7ac */ /* 0x000ea20008000c00 */
[C---:B------:R-:W-:Y:S02]  /*4950*/  ISETP.NE.U32.AND P1, PT, R4.reuse, RZ, PT ;  /* 0x000000ff0400720c */ /* 0x040fe40003f25070 */
[----:B------:R-:W-:Y:S02]  /*4960*/  ISETP.NE.U32.AND P0, PT, R4, RZ, PT ;  /* 0x000000ff0400720c */ /* 0x000fe40003f05070 */
[C---:B------:R-:W-:Y:S02]  /*4970*/  ISETP.NE.AND.EX P1, PT, R5.reuse, RZ, PT, P1 ;  /* 0x000000ff0500720c */ /* 0x040fe40003f25310 */
[----:B------:R-:W-:Y:S01]  /*4980*/  ISETP.NE.AND.EX P0, PT, R5, RZ, PT, P0 ;  /* 0x000000ff0500720c */ /* 0x000fe20003f05300 */
[----:B------:R-:W3:Y:S01]  /*4990*/  @!UP2 LDCU UR5, c[0x0][0xb0c] ;  /* 0x00016180ff05a7ac */ /* 0x000ee20008000800 */
[----:B------:R-:W-:Y:S02]  /*49a0*/  USHF.L.U32 UR11, UR25, 0x6, URZ ;  /* 0x00000006190b7899 */ /* 0x000fe400080006ff */
[----:B------:R-:W-:Y:S02]  /*49b0*/  USHF.L.U32 UR10, UR26, 0x6, URZ ;  /* 0x000000061a0a7899 */ /* 0x000fe400080006ff */
[----:B--2---:R-:W-:Y:S07]  /*49c0*/  UIMAD.WIDE.U32 UR6, UR14, UR20, URZ ;  /* 0x000000140e0672a5 */ /* 0x004fee000f8e00ff */
[----:B------:R-:W-:Y:S01]  /*49d0*/  @!UP2 UMOV UR4, UR7 ;  /* 0x000000070004ac82 */ /* 0x000fe20008000000 */
[----:B---3--:R-:W-:Y:S02]  /*49e0*/  @!UP2 UISETP.NE.AND UP0, UPT, UR5, 0x1, UPT ;  /* 0x000000010500a88c */ /* 0x008fe4000bf05270 */
[----:B------:R-:W-:Y:S02]  /*49f0*/  @!UP2 USHF.R.U32.HI UR4, URZ, UR21, UR4 ;  /* 0x00000015ff04a299 */ /* 0x000fe40008011604 */
[----:B------:R-:W-:Y:S02]  /*4a00*/  UIMAD.WIDE.U32 UR6, UR13, UR23, URZ ;  /* 0x000000170d0672a5 */ /* 0x000fe4000f8e00ff */
[----:B------:R-:W-:Y:S02]  /*4a10*/  @!UP2 USEL UR8, UR14, UR4, !UP0 ;  /* 0x000000040e08a287 */ /* 0x000fe4000c000000 */
[----:B------:R-:W-:Y:S03]  /*4a20*/  @!UP2 UISETP.NE.AND UP0, UPT, UR22, 0x1, UPT ;  /* 0x000000011600a88c */ /* 0x000fe6000bf05270 */
[----:B------:R-:W-:Y:S02]  /*4a30*/  @!UP2 UMOV UR6, UR7 ;  /* 0x000000070006ac82 */ /* 0x000fe40008000000 */
[----:B------:R-:W2:Y:S02]  /*4a40*/  @!UP2 LDCU UR4, c[0x0][0xb20] ;  /* 0x00016400ff04a7ac */ /* 0x000ea40008000800 */
[----:B--2---:R-:W-:Y:S04]  /*4a50*/  @!UP2 USHF.R.U32.HI UR6, URZ, UR4, UR6 ;  /* 0x00000004ff06a299 */ /* 0x004fe80008011606 */
[----:B------:R-:W-:Y:S04]  /*4a60*/  @!UP2 USEL UR6, UR13, UR6, !UP0 ;  /* 0x000000060d06a287 */ /* 0x000fe8000c000000 */
[----:B------:R-:W-:Y:S02]  /*4a70*/  @!UP2 UIADD3 UR4, UPT, UPT, -UR8, UR6, URZ ;  /* 0x000000060804a290 */ /* 0x000fe4000fffe1ff */
[----:B------:R-:W-:Y:S02]  /*4a80*/  @!UP2 UIADD3 UR6, UPT, UPT, UR8, -UR6, URZ ;  /* 0x800000060806a290 */ /* 0x000fe4000fffe0ff */
[----:B------:R-:W-:Y:S02]  /*4a90*/  @!UP2 UIMAD UR14, UR4, UR5, UR14 ;  /* 0x00000005040ea2a4 */ /* 0x000fe4000f8e020e */
[----:B------:R-:W-:Y:S01]  /*4aa0*/  @!UP2 UIMAD UR13, UR6, UR22, UR13 ;  /* 0x00000016060da2a4 */ /* 0x000fe2000f8e020d */
[----:B------:R-:W-:Y:S11]  /*4ab0*/  BRA.U UP3, `(.L_x_79) ;  /* 0x0000000103107547 */ /* 0x000ff6000b800000 */
[----:B------:R-:W-:Y:S04]  /*4ac0*/  MOV R6, UR37 ;  /* 0x0000002500067c02 */ /* 0x000fe80008000f00 */
[----:B------:R-:W-:Y:S04]  /*4ad0*/  SHF.L.U32 R6, R6, 0x1f, RZ ;  /* 0x0000001f06067819 */ /* 0x000fe800000006ff */
[----:B------:R-:W2:Y:S02]  /*4ae0*/  SYNCS.PHASECHK.TRANS64.TRYWAIT P2, [UR24+0x98], R6 ;  /* 0x00009806ff0075a7 */ /* 0x000ea40008041118 */
[----:B--2---:R-:W-:Y:S05]  /*4af0*/  @!P2 BRA `(.L_x_80) ;  /* 0x000000340094a947 */ /* 0x004fea0003800000 */
.L_x_79:
[----:B------:R-:W-:Y:S05]  /*4b00*/  @!P1 BRA `(.L_x_81) ;  /* 0x0000000000309947 */ /* 0x000fea0003800000 */
[----:B----4-:R-:W-:Y:S01]  /*4b10*/  ISETP.NE.U32.AND P1, PT, R2, RZ, PT ;  /* 0x000000ff0200720c */ /* 0x010fe20003f25070 */
[----:B------:R-:W2:Y:S01]  /*4b20*/  LDCU.64 UR4, c[0x0][0x358] ;  /* 0x00006b00ff0477ac */ /* 0x000ea20008000a00 */
[----:B------:R-:W-:Y:S02]  /*4b30*/  IMAD.MOV.U32 R45, RZ, RZ, 0x1 ;  /* 0x00000001ff2d7424 */ /* 0x000fe400078e00ff */
[----:B------:R-:W-:Y:S11]  /*4b40*/  ISETP.NE.AND.EX P1, PT, R3, RZ, PT, P1 ;  /* 0x000000ff0300720c */ /* 0x000ff60003f25310 */
[----:B------:R-:W-:Y:S02]  /*4b50*/  @!UPT UIADD3 URZ, UPT, UPT, URZ, URZ, URZ ;  /* 0x000000fffffff290 */ /* 0x000fe4000fffe0ff */
[----:B------:R-:W3:Y:S01]  /*4b60*/  @P1 LDC.64 R8, c[0x0][0x888] ;  /* 0x00022200ff081b82 */ /* 0x000ee20000000a00 */
[----:B-1----:R-:W-:Y:S04]  /*4b70*/  @P1 IMAD R0, R4, UR36, RZ ;  /* 0x0000002404001c24 */ /* 0x002fe8000f8e02ff */
[----:B---3--:R-:W-:Y:S04]  /*4b80*/  @P1 IMAD.WIDE R8, R0, 0x4, R8 ;  /* 0x0000000400081825 */ /* 0x008fe800078e0208 */
[----:B------:R-:W-:Y:S01]  /*4b90*/  HFMA2 R0, -RZ, RZ, 0, 5.9604644775390625e-08 ;  /* 0x00000001ff007431 */ /* 0x000fe200000001ff */
[----:B--2--5:R2:W5:Y:S04]  /*4ba0*/  @P1 LDG.E R26, desc[UR4][R8.64] ;  /* 0x00000004081a1981 */ /* 0x024568000c1e1900 */
[----:B------:R-:W-:Y:S01]  /*4bb0*/  @!P1 PRMT R45, R0, 0x7610, R45 ;  /* 0x00007610002d9816 */ /* 0x000fe2000000002d */
[----:B--2---:R-:W3:Y:S06]  /*4bc0*/  @!P1 LDC R26, c[0x0][0x880] ;  /* 0x00022000ff1a9b82 */ /* 0x004eec0000000800 */
.L_x_81:
[----:B---3-5:R-:W-:Y:S01]  /*4bd0*/  @!P0 FSETP.EQ.AND P1, PT, R26, RZ, PT ;  /* 0x000000ff1a00820b */ /* 0x028fe20003f22000 */
[----:B------:R-:W-:Y:S01]  /*4be0*/  @!UPT UIADD3 URZ, UPT, UPT, URZ, URZ, URZ ;  /* 0x000000fffffff290 */ /* 0x000fe2000fffe0ff */
[----:B------:R-:W-:Y:S11]  /*4bf0*/  @!P0 BRA `(.L_x_82) ;  /* 0x0000000000188947 */ /* 0x000ff60003800000 */
[----:B------:R-:W-:Y:S02]  /*4c00*/  LOP3.LUT P0, RZ, R45, 0xff, RZ, 0xc0, !PT ;  /* 0x000000ff2dff7812 */ /* 0x000fe4000780c0ff */
[----:B----4-:R-:W-:Y:S04]  /*4c10*/  ISETP.NE.U32.AND P1, PT, R2, RZ, PT ;  /* 0x000000ff0200720c */ /* 0x010fe80003f25070 */
[----:B------:R-:W-:Y:S04]  /*4c20*/  ISETP.NE.AND.EX P1, PT, R3, RZ, PT, P1 ;  /* 0x000000ff0300720c */ /* 0x000fe80003f25310 */
[----:B------:R-:W-:Y:S03]  /*4c30*/  PLOP3.LUT P1, PT, P1, PT, PT, 0x8, 0x80 ;  /* 0x000000000080781c */ /* 0x000fe60000f2e170 */
[----:B------:R-:W-:Y:S11]  /*4c40*/  @P0 FSETP.EQ.AND P1, PT, R26, RZ, PT ;  /* 0x000000ff1a00020b */ /* 0x000ff60003f22000 */
[----:B------:R-:W-:Y:S02]  /*4c50*/  @!UPT UIADD3 URZ, UPT, UPT, URZ, URZ, URZ ;  /* 0x000000fffffff290 */ /* 0x000fe4000fffe0ff */
.L_x_82:
[----:B------:R-:W-:Y:S01]  /*4c60*/  ULEA UR4, UR12, UR24, 0x3 ;  /* 0x000000180c047291 */ /* 0x000fe2000f8e18ff */
[----:B------:R-:W-:Y:S02]  /*4c70*/  SHF.L.U32 R9, R15, 0x1f, RZ ;  /* 0x0000001f0f097819 */ /* 0x000fe400000006ff */
[----:B------:R-:W-:Y:S04]  /*4c80*/  ELECT P0, URZ, PT ;  /* 0x0000000000ff782f */ /* 0x000fe80003800000 */
[----:B------:R-:W-:Y:S02]  /*4c90*/  PLOP3.LUT P1, PT, P1, P0, PT, 0xf2, 0x2f ;  /* 0x00000000002f781c */ /* 0x000fe40000f21e72 */
[----:B------:R-:W2:Y:S11]  /*4ca0*/  SYNCS.PHASECHK.TRANS64.TRYWAIT P2, [UR4+0x78], R9 ;  /* 0x00007809ff0075a7 */ /* 0x000eb60008041104 */
[----:B------:R-:W-:Y:S05]  /*4cb0*/  @!P1 IADD3 R8, P0, PT, R16, 0x580, RZ ;  /* 0x0000058010089810 */ /* 0x000fea0007f1e0ff */
[----:B-1----:R-:W-:Y:S01]  /*4cc0*/  @!P1 IMAD.X R6, RZ, RZ, R17, P0 ;  /* 0x000000ffff069224 */ /* 0x002fe200000e0611 */
[----:B--2---:R-:W-:Y:S07]  /*4cd0*/  @!P2 BRA `(.L_x_83) ;  /* 0x000000340034a947 */ /* 0x004fee0003800000 */
.L_x_158:
[----:B------:R-:W-:Y:S01]  /*4ce0*/  @!P1 R2UR UR7, R6 ;  /* 0x00000000060792ca */ /* 0x000fe200000e0000 */
[----:B------:R-:W-:Y:S01]  /*4cf0*/  UIADD3 UR5, UPT, UPT, UR12, 0x1, URZ ;  /* 0x000000010c057890 */ /* 0x000fe2000fffe0ff */
[----:B------:R-:W-:Y:S01]  /*4d00*/  @!P1 R2UR UR6, R8 ;  /* 0x00000000080692ca */ /* 0x000fe200000e0000 */
[----:B------:R-:W-:Y:S01]  /*4d10*/  UIADD3 UR9, UPT, UPT, UR4, 0x60, URZ ;  /* 0x0000006004097890 */ /* 0x000fe2000fffe0ff */
[----:B------:R-:W-:Y:S01]  /*4d20*/  @!P1 IMAD.MOV.U32 R6, RZ, RZ, 0x1000 ;  /* 0x00001000ff069424 */ /* 0x000fe200078e00ff */
[----:B------:R-:W-:Y:S01]  /*4d30*/  UISETP.NE.AND UP0, UPT, UR5, 0x3, UPT ;  /* 0x000000030500788c */ /* 0x000fe2000bf05270 */
[----:B------:R-:W-:Y:S01]  /*4d40*/  VIADD R14, R14, 0x1 ;  /* 0x000000010e0e7836 */ /* 0x000fe20000000000 */
[----:B------:R-:W-:Y:S01]  /*4d50*/  UMOV UR22, 0x0 ;  /* 0x0000000000167882 */ /* 0x000fe20000000000 */
[----:B------:R-:W-:Y:S01]  /*4d60*/  UMOV UR23, 0x10000000 ;  /* 0x1000000000177882 */ /* 0x000fe20000000000 */
[----:B------:R-:W-:Y:S04]  /*4d70*/  UPRMT UR20, UR54, 0x654, UR9 ;  /* 0x0000065436147896 */ /* 0x000fe80008000009 */
[----:B-1----:R-:W-:Y:S01]  /*4d80*/  IMAD.U32 R9, RZ, RZ, UR7 ;  /* 0x00000007ff097e24 */ /* 0x002fe2000f8e00ff */
[----:B------:R-:W-:Y:S01]  /*4d90*/  USEL UR7, URZ, 0x1, UP0 ;  /* 0x00000001ff077887 */ /* 0x000fe20008000000 */
[----:B------:R-:W-:Y:S01]  /*4da0*/  IMAD.U32 R8, RZ, RZ, UR6 ;  /* 0x00000006ff087e24 */ /* 0x000fe2000f8e00ff */
[----:B------:R-:W-:Y:S02]  /*4db0*/  USEL UR6, UR5, URZ, UP0 ;  /* 0x000000ff05067287 */ /* 0x000fe40008000000 */
[----:B------:R-:W-:Y:S01]  /*4dc0*/  VOTEU.ALL UP0, P1 ;  /* 0x0000000000ff7886 */ /* 0x000fe20000800000 */
[----:B------:R-:W-:Y:S02]  /*4dd0*/  @!P1 R2UR UR19, R9 ;  /* 0x00000000091392ca */ /* 0x000fe400000e0000 */
[----:B------:R-:W-:Y:S02]  /*4de0*/  @!P1 R2UR UR18, R8 ;  /* 0x00000000081292ca */ /* 0x000fe400000e0000 */
[----:B------:R-:W-:Y:S01]  /*4df0*/  @!UP0 ULEA UR5, UR12, UR24, 0xc ;  /* 0x000000180c058291 */ /* 0x000fe2000f8e60ff */
[----:B------:R-:W-:Y:S02]  /*4e00*/  LOP3.LUT R15, R15, UR7, RZ, 0x3c, !PT ;  /* 0x000000070f0f7c12 */ /* 0x000fe4000f8e3cff */
[----:B------:R-:W-:Y:S01]  /*4e10*/  UMOV UR12, UR36 ;  /* 0x00000024000c7c82 */ /* 0x000fe20008000000 */
[----:B------:R-:W-:Y:S01]  /*4e20*/  @!UP0 UIADD3 UR8, UPT, UPT, UR5, 0x200, URZ ;  /* 0x0000020005088890 */ /* 0x000fe2000fffe0ff */
[----:B------:R-:W-:Y:S01]  /*4e30*/  SHF.L.U32 R0, R15, 0x1f, RZ ;  /* 0x0000001f0f007819 */ /* 0x000fe200000006ff */
[----:B------:R-:W-:Y:S01]  /*4e40*/  VOTEU.ALL UP0, P1 ;  /* 0x0000000000ff7886 */ /* 0x000fe20000800000 */
[----:B------:R-:W-:Y:S06]  /*4e50*/  ULEA UR5, UR6, UR24, 0x3 ;  /* 0x0000001806057291 */ /* 0x000fec000f8e18ff */
[----:B------:R1:W-:Y:S01]  /*4e60*/  @!UP0 UTMALDG.3D [UR8], [UR18], desc[UR22] ;  /* 0x00001608120085b4 */ /* 0x0003e20008011000 */
[----:B------:R1:W-:Y:S01]  /*4e70*/  @!P1 SYNCS.ARRIVE.TRANS64.RED.A0TR RZ, [UR4+0x60], R6 ;  /* 0x00006006ffff99a7 */ /* 0x0003e20008300404 */
[----:B------:R-:W-:Y:S01]  /*4e80*/  SYNCS.ARRIVE.TRANS64.RED.A1T0 RZ, [UR20], RZ ;  /* 0x000000ffffff79a7 */ /* 0x000fe20008100414 */
[----:B------:R-:W2:Y:S02]  /*4e90*/  SYNCS.PHASECHK.TRANS64.TRYWAIT P0, [UR5+0x78], R0 ;  /* 0x00007800ff0075a7 */ /* 0x000ea40008001105 */
[----:B-12---:R-:W-:Y:S05]  /*4ea0*/  @!P0 BRA `(.L_x_84) ;  /* 0x0000003000d88947 */ /* 0x006fea0003800000 */
.L_x_160:
[----:B------:R-:W-:Y:S01]  /*4eb0*/  UIADD3 UR9, UPT, UPT, UR5, 0x60, URZ ;  /* 0x0000006005097890 */ /* 0x000fe2000fffe0ff */
[----:B-1----:R-:W-:Y:S01]  /*4ec0*/  @!P1 IADD3 R6, P0, PT, R16, 0x580, RZ ;  /* 0x0000058010069810 */ /* 0x002fe20007f1e0ff */
[----:B------:R-:W-:Y:S01]  /*4ed0*/  UPLOP3.LUT UP3, UPT, UPT, UPT, UPT, 0x80, 0x8 ;  /* 0x000000000008789c */ /* 0x000fe20003f6f070 */
[----:B------:R-:W-:Y:S01]  /*4ee0*/  R2UR UR23, R47 ;  /* 0x000000002f1772ca */ /* 0x000fe200000e0000 */
[----:B------:R-:W-:Y:S01]  /*4ef0*/  UMOV UR20, 0x0 ;  /* 0x0000000000147882 */ /* 0x000fe20000000000 */
[----:B------:R-:W-:Y:S01]  /*4f00*/  @!P1 R2UR UR7, R6 ;  /* 0x00000000060792ca */ /* 0x000fe200000e0000 */
[----:B------:R-:W-:Y:S01]  /*4f10*/  @!P1 IMAD.X R0, RZ, RZ, R17, P0 ;  /* 0x000000ffff009224 */ /* 0x000fe200000e0611 */
[----:B------:R-:W-:Y:S01]  /*4f20*/  UMOV UR21, 0x10000000 ;  /* 0x1000000000157882 */ /* 0x000fe20000000000 */
[----:B------:R-:W-:Y:S01]  /*4f30*/  UMOV UR12, UR36 ;  /* 0x00000024000c7c82 */ /* 0x000fe20008000000 */
[----:B------:R-:W-:Y:S01]  /*4f40*/  VOTEU.ALL UP0, P1 ;  /* 0x0000000000ff7886 */ /* 0x000fe20000800000 */
[----:B------:R-:W-:Y:S01]  /*4f50*/  R2UR UR22, R48 ;  /* 0x00000000301672ca */ /* 0x000fe200000e0000 */
[----:B------:R-:W-:Y:S01]  /*4f60*/  UMOV UR36, UR27 ;  /* 0x0000001b00247c82 */ /* 0x000fe20008000000 */
[----:B------:R-:W-:Y:S02]  /*4f70*/  @!P1 R2UR UR4, R0 ;  /* 0x00000000000492ca */ /* 0x000fe400000e0000 */
[----:B------:R-:W-:Y:S01]  /*4f80*/  @!UP0 UIADD3 UR10, UPT, UPT, UR10, 0x20, URZ ;  /* 0x000000200a0a8890 */ /* 0x000fe2000fffe0ff */
[C---:B------:R-:W-:Y:S01]  /*4f90*/  ISETP.NE.AND P0, PT, R14.reuse, 0x2, PT ;  /* 0x000000020e00780c */ /* 0x040fe20003f05270 */
[----:B------:R-:W-:Y:S02]  /*4fa0*/  UIADD3 UR26, UPT, UPT, UR13, UR23, URZ ;  /* 0x000000170d1a7290 */ /* 0x000fe4000fffe0ff */
[----:B------:R-:W-:Y:S01]  /*4fb0*/  IMAD.U32 R8, RZ, RZ, UR7 ;  /* 0x00000007ff087e24 */ /* 0x000fe2000f8e00ff */
[----:B------:R-:W-:Y:S02]  /*4fc0*/  SEL R0, RZ, 0x1, P0 ;  /* 0x00000001ff007807 */ /* 0x000fe40000000000 */
[----:B------:R-:W-:Y:S02]  /*4fd0*/  SEL R14, R14, RZ, P0 ;  /* 0x000000ff0e0e7207 */ /* 0x000fe40000000000 */
[----:B------:R-:W-:Y:S01]  /*4fe0*/  @!P1 R2UR UR18, R8 ;  /* 0x00000000081292ca */ /* 0x000fe200000e0000 */
[----:B------:R-:W-:Y:S01]  /*4ff0*/  UIADD3 UR25, UPT, UPT, UR14, UR22, URZ ;  /* 0x000000160e197290 */ /* 0x000fe2000fffe0ff */
[----:B------:R-:W-:Y:S01]  /*5000*/  IMAD.U32 R9, RZ, RZ, UR4 ;  /* 0x00000004ff097e24 */ /* 0x000fe2000f8e00ff */
[----:B------:R-:W-:Y:S01]  /*5010*/  @!UP0 ULEA UR4, UR6, UR24, 0xc ;  /* 0x0000001806048291 */ /* 0x000fe2000f8e60ff */
[----:B------:R-:W-:Y:S03]  /*5020*/  LOP3.LUT R13, R13, R0, RZ, 0x3c, !PT ;  /* 0x000000000d0d7212 */ /* 0x000fe600078e3cff */
[----:B------:R-:W-:Y:S01]  /*5030*/  @!P1 R2UR UR19, R9 ;  /* 0x00000000091392ca */ /* 0x000fe200000e0000 */
[----:B------:R-:W-:Y:S01]  /*5040*/  @!UP0 UIADD3 UR8, UPT, UPT, UR4, 0x200, URZ ;  /* 0x0000020004088890 */ /* 0x000fe2000fffe0ff */
[----:B------:R-:W-:Y:S01]  /*5050*/  VOTEU.ALL UP0, P1 ;  /* 0x0000000000ff7886 */ /* 0x000fe20000800000 */
[----:B------:R-:W-:Y:S10]  /*5060*/  UPRMT UR4, UR54, 0x654, UR9 ;  /* 0x0000065436047896 */ /* 0x000ff40008000009 */
[----:B------:R1:W-:Y:S01]  /*5070*/  @!UP0 UTMALDG.3D [UR8], [UR18], desc[UR20] ;  /* 0x00001408120085b4 */ /* 0x0003e20008011000 */
[----:B------:R3:W-:Y:S01]  /*5080*/  @!P1 SYNCS.ARRIVE.TRANS64.RED.A0TR RZ, [UR5+0x60], R7 ;  /* 0x00006007ffff99a7 */ /* 0x0007e20008300405 */
[----:B------:R-:W-:Y:S01]  /*5090*/  SYNCS.ARRIVE.TRANS64.RED.A1T0 RZ, [UR4], RZ ;  /* 0x000000ffffff79a7 */ /* 0x000fe20008100404 */
[----:B------:R-:W-:Y:S04]  /*50a0*/  UIADD3 UR4, UPT, UPT, UR6, 0x1, URZ ;  /* 0x0000000106047890 */ /* 0x000fe8000fffe0ff */
[----:B------:R-:W-:Y:S04]  /*50b0*/  UISETP.NE.AND UP0, UPT, UR4, 0x3, UPT ;  /* 0x000000030400788c */ /* 0x000fe8000bf05270 */
[----:B------:R-:W-:Y:S06]  /*50c0*/  USEL UR5, URZ, 0x1, UP0 ;  /* 0x00000001ff057887 */ /* 0x000fec0008000000 */
[----:B------:R-:W-:Y:S01]  /*50d0*/  LOP3.LUT R15, R15, UR5, RZ, 0x3c, !PT ;  /* 0x000000050f0f7c12 */ /* 0x000fe2000f8e3cff */
[----:B-1----:R-:W-:Y:S01]  /*50e0*/  USEL UR12, UR4, URZ, UP0 ;  /* 0x000000ff040c7287 */ /* 0x002fe20008000000 */
[----:B------:R-:W-:Y:S11]  /*50f0*/  BRA.U UP1, `(.L_x_85) ;  /* 0xfffffff101f07547 */ /* 0x000ff6000b83ffff */
[----:B------:R-:W-:Y:S01]  /*5100*/  UIADD3 UR24, UPT, UPT, UR24, 0x78, URZ ;  /* 0x0000007818187890 */ /* 0x000fe2000fffe0ff */
[----:B----4-:R-:W-:-:S03]  /*5110*/  SHF.L.U32 R2, R15, 0x1f, RZ ;  /* 0x0000001f0f027819 */ /* 0x010fc600000006ff */
[----:B------:R-:W-:-:S09]  /*5120*/  ULEA UR4, UR12, UR24, 0x3 ;  /* 0x000000180c047291 */ /* 0x000fd2000f8e18ff */
[----:B------:R-:W1:Y:S02]  /*5130*/  SYNCS.PHASECHK.TRANS64.TRYWAIT P0, [UR4], R2 ;  /* 0x00000002ff0075a7 */ /* 0x000e640008001104 */
[----:B-1----:R-:W-:Y:S05]  /*5140*/  @!P0 BRA `(.L_x_86) ;  /* 0x0000003000488947 */ /* 0x002fea0003800000 */
.L_x_162:
        /* <DEDUP_REMOVED lines=9> */
.L_x_164:
[----:B------:R-:W-:-:S04]  /*51e0*/  UIADD3 UR4, UPT, UPT, UR4, 0x1, URZ ;  /* 0x0000000104047890 */ /* 0x000fc8000fffe0ff */
[----:B------:R-:W-:-:S04]  /*51f0*/  UISETP.NE.AND UP0, UPT, UR4, 0x3, UPT ;  /* 0x000000030400788c */ /* 0x000fc8000bf05270 */
[----:B------:R-:W-:Y:S02]  /*5200*/  USEL UR5, URZ, 0x1, UP0 ;  /* 0x00000001ff057887 */ /* 0x000fe40008000000 */
[----:B------:R-:W-:-:S04]  /*5210*/  USEL UR4, UR4, URZ, UP0 ;  /* 0x000000ff04047287 */ /* 0x000fc80008000000 */
[----:B------:R-:W-:Y:S01]  /*5220*/  ULEA UR4, UR4, UR24, 0x3 ;  /* 0x0000001804047291 */ /* 0x000fe2000f8e18ff */
[----:B-1----:R-:W-:-:S04]  /*5230*/  LOP3.LUT R2, R15, UR5, RZ, 0x3c, !PT ;  /* 0x000000050f027c12 */ /* 0x002fc8000f8e3cff */
[----:B------:R-:W-:Y:S01]  /*5240*/  SHF.L.U32 R2, R2, 0x1f, RZ ;  /* 0x0000001f02027819 */ /* 0x000fe200000006ff */
[----:B------:R-:W-:-:S07]  /*5250*/  IMAD.U32 R0, RZ, RZ, UR4 ;  /* 0x00000004ff007e24 */ /* 0x000fce000f8e00ff */
.L_x_88:
[----:B-1----:R1:W2:Y:S02]  /*5260*/  SYNCS.PHASECHK.TRANS64.TRYWAIT P0, [R0+URZ], R2 ;  /* 0x00000002000075a7 */ /* 0x0022a400080011ff */
[----:B--2---:R-:W-:Y:S05]  /*5270*/  @!P0 NANOSLEEP.SYNCS 0x989680 ;  /* 0x009896800000895d */ /* 0x004fea0003900000 */
[----:B------:R-:W2:Y:S02]  /*5280*/  @!P0 SYNCS.PHASECHK.TRANS64 P0, [R0+URZ], R2 ;  /* 0x00000002000085a7 */ /* 0x000ea400080010ff */
[----:B--2---:R-:W-:Y:S05]  /*5290*/  @P0 EXIT ;  /* 0x000000000000094d */ /* 0x004fea0003800000 */
[----:B------:R-:W-:Y:S05]  /*52a0*/  BRA `(.L_x_88) ;  /* 0xfffffffc00ec7947 */ /* 0x000fea000383ffff */
.L_x_76:
[----:B------:R-:W-:-:S06]  /*52b0*/  UISETP.GE.AND UP0, UPT, UR22, 0x4, UPT ;  /* 0x000000041600788c */ /* 0x000fcc000bf06270 */
[----:B------:R-:W-:-:S13]  /*52c0*/  PLOP3.LUT P0, PT, PT, PT, UP0, 0x80, 0x8 ;  /* 0x000000000008781c */ /* 0x000fda0003f0f008 */
[----:B------:R-:W-:Y:S05]  /*52d0*/  @!P0 EXIT ;  /* 0x000000000000894d */ /* 0x000fea0003800000 */
[----:B------:R-:W-:Y:S01]  /*52e0*/  BAR.SYNC.DEFER_BLOCKING 0x6, 0xa0 ;  /* 0x0182800000007b1d */ /* 0x000fe20000010000 */
[C---:B------:R-:W-:Y:S01]  /*52f0*/  IMAD.SHL.U32 R3, R55.reuse, 0x20, RZ ;  /* 0x0000002037037824 */ /* 0x040fe200078e00ff */
[----:B------:R-:W-:Y:S01]  /*5300*/  SHF.R.U32.HI R4, RZ, 0x1, R55 ;  /* 0x00000001ff047819 */ /* 0x000fe20000011637 */
[C---:B------:R-:W-:Y:S01]  /*5310*/  IMAD.SHL.U32 R2, R55.reuse, 0x10, RZ ;  /* 0x0000001037027824 */ /* 0x040fe200078e00ff */
[C---:B------:R-:W-:Y:S01]  /*5320*/  LOP3.LUT P0, RZ, R55.reuse, 0x4, RZ, 0xc0, !PT ;  /* 0x0000000437ff7812 */ /* 0x040fe2000780c0ff */
[----:B------:R-:W-:Y:S01]  /*5330*/  IMAD.U32 R23, R55, 0x10000, RZ ;  /* 0x0001000037177824 */ /* 0x000fe200078e00ff */
[----:B------:R-:W-:Y:S01]  /*5340*/  UMOV UR44, 0x400 ;  /* 0x00000400002c7882 */ /* 0x000fe20000000000 */
[----:B------:R-:W1:Y:S01]  /*5350*/  LDCU.64 UR4, c[0x0][0x890] ;  /* 0x00011200ff0477ac */ /* 0x000e620008000a00 */
[----:B------:R-:W2:Y:S01]  /*5360*/  LDC.64 R42, c[0x0][0x8b0] ;  /* 0x00022c00ff2a7b82 */ /* 0x000ea20000000a00 */
[----:B------:R-:W-:Y:S01]  /*5370*/  LOP3.LUT R5, R3, 0xc0, RZ, 0xc0, !PT ;  /* 0x000000c003057812 */ /* 0x000fe200078ec0ff */
[----:B------:R-:W-:Y:S01]  /*5380*/  IMAD.SHL.U32 R44, R55, 0x4, RZ ;  /* 0x00000004372c7824 */ /* 0x000fe200078e00ff */
[----:B------:R-:W-:Y:S01]  /*5390*/  ULEA UR44, UR54, UR44, 0x18 ;  /* 0x0000002c362c7291 */ /* 0x000fe2000f8ec0ff */
[----:B------:R-:W-:Y:S01]  /*53a0*/  LOP3.LUT R2, R2, 0x600, RZ, 0xc0, !PT ;  /* 0x0000060002027812 */ /* 0x000fe200078ec0ff */
[----:B------:R-:W-:Y:S01]  /*53b0*/  IMAD.MOV.U32 R54, RZ, RZ, 0x10 ;  /* 0x00000010ff367424 */ /* 0x000fe200078e00ff */
[----:B------:R-:W-:Y:S01]  /*53c0*/  LOP3.LUT R4, R5, 0x8, R4, 0xf8, !PT ;  /* 0x0000000805047812 */ /* 0x000fe200078ef804 */
[----:B------:R-:W-:Y:S01]  /*53d0*/  IMAD.MOV.U32 R22, RZ, RZ, RZ ;  /* 0x000000ffff167224 */ /* 0x000fe200078e00ff */
[----:B------:R-:W3:Y:S01]  /*53e0*/  LDC.64 R40, c[0x0][0x8a8] ;  /* 0x00022a00ff287b82 */ /* 0x000ee20000000a00 */
[----:B------:R-:W-:-:S02]  /*53f0*/  LOP3.LUT R2, R2, 0x20, R3, 0xf8, !PT ;  /* 0x0000002002027812 */ /* 0x000fc400078ef803 */
[----:B------:R-:W-:Y:S02]  /*5400*/  CS2R R52, SRZ ;  /* 0x0000000000347805 */ /* 0x000fe4000001ff00 */
[----:B------:R-:W-:Y:S01]  /*5410*/  LOP3.LUT R23, R23, 0x600000, RZ, 0xc0, !PT ;  /* 0x0060000017177812 */ /* 0x000fe200078ec0ff */
[----:B------:R-:W-:Y:S01]  /*5420*/  IMAD.MOV.U32 R51, RZ, RZ, RZ ;  /* 0x000000ffff337224 */ /* 0x000fe200078e00ff */
[----:B------:R-:W-:Y:S01]  /*5430*/  LOP3.LUT R44, R4, 0x18, R44, 0x78, !PT ;  /* 0x00000018042c7812 */ /* 0x000fe200078e782c */
[----:B------:R-:W4:Y:S01]  /*5440*/  LDCU UR63, c[0x0][0x370] ;  /* 0x00006e00ff3f77ac */ /* 0x000f220008000800 */
[----:B------:R-:W-:Y:S01]  /*5450*/  LOP3.LUT R2, R2, 0x100, R3, 0xf8, !PT ;  /* 0x0000010002027812 */ /* 0x000fe200078ef803 */
[----:B------:R-:W4:Y:S01]  /*5460*/  LDS R0, [UR44+0x150] ;  /* 0x0001502cff007984 */ /* 0x000f220008000800 */
[----:B-1----:R-:W-:Y:S01]  /*5470*/  IMAD.U32 R57, RZ, RZ, UR4 ;  /* 0x00000004ff397e24 */ /* 0x002fe2000f8e00ff */
[----:B------:R-:W-:Y:S01]  /*5480*/  UIADD3 UR4, UPT, UPT, UR44, 0x200, URZ ;  /* 0x000002002c047890 */ /* 0x000fe2000fffe0ff */
[----:B------:R-:W-:Y:S01]  /*5490*/  LOP3.LUT R44, R2, R44, RZ, 0xfc, !PT ;  /* 0x0000002c022c7212 */ /* 0x000fe200078efcff */
[----:B------:R-:W-:Y:S01]  /*54a0*/  IMAD.U32 R56, RZ, RZ, UR5 ;  /* 0x00000005ff387e24 */ /* 0x000fe2000f8e00ff */
[----:B------:R-:W-:Y:S01]  /*54b0*/  LOP3.LUT R55, R55, 0x60, RZ, 0xc0, !PT ;  /* 0x0000006037377812 */ /* 0x000fe200078ec0ff */
[----:B------:R-:W1:Y:S01]  /*54c0*/  LDCU UR43, c[0x0][0xb0c] ;  /* 0x00016180ff2b77ac */ /* 0x000e620008000800 */
[----:B------:R-:W-:Y:S01]  /*54d0*/  SEL R54, R54, 0xfffffff0, !P0 ;  /* 0xfffffff036367807 */ /* 0x000fe20004000000 */
[----:B------:R-:W-:Y:S01]  /*54e0*/  IMAD.U32 R59, RZ, RZ, UR4 ;  /* 0x00000004ff3b7e24 */ /* 0x000fe2000f8e00ff */
[----:B------:R-:W1:Y:S01]  /*54f0*/  LDCU UR39, c[0x0][0xb30] ;  /* 0x00016600ff2777ac */ /* 0x000e620008000800 */
[----:B------:R-:W1:Y:S01]  /*5500*/  LDCU.64 UR60, c[0x0][0x888] ;  /* 0x00011100ff3c77ac */ /* 0x000e620008000a00 */
[----:B------:R-:W1:Y:S01]  /*5510*/  LDCU.64 UR40, c[0x0][0xb28] ;  /* 0x00016500ff2877ac */ /* 0x000e620008000a00 */
[----:B------:R-:W1:Y:S01]  /*5520*/  LDCU.128 UR56, c[0x0][0xb10] ;  /* 0x00016200ff3877ac */ /* 0x000e620008000c00 */
[----:B------:R-:W1:Y:S01]  /*5530*/  LDCU UR62, c[0x0][0x374] ;  /* 0x00006e80ff3e77ac */ /* 0x000e620008000800 */
[----:B------:R-:W-:Y:S01]  /*5540*/  UMOV UR55, 0x1 ;  /* 0x0000000100377882 */ /* 0x000fe20000000000 */
[----:B------:R-:W-:Y:S01]  /*5550*/  UMOV UR46, URZ ;  /* 0x000000ff002e7c82 */ /* 0x000fe20008000000 */
[----:B------:R-:W-:Y:S01]  /*5560*/  UMOV UR53, URZ ;  /* 0x000000ff00357c82 */ /* 0x000fe20008000000 */
[----:B------:R-:W-:Y:S01]  /*5570*/  UMOV UR52, URZ ;  /* 0x000000ff00347c82 */ /* 0x000fe20008000000 */
[----:B-1234-:R-:W-:-:S07]  /*5580*/  IMAD.IADD R23, R0, 0x1, R23 ;  /* 0x0000000100177824 */ /* 0x01efce00078e0217 */
.L_x_119:
[C---:B------:R-:W-:Y:S02]  /*5590*/  LEA R0, R51.reuse, UR44, 0x3 ;  /* 0x0000002c33007c11 */ /* 0x040fe4000f8e18ff */
[----:B------:R-:W-:Y:S02]  /*55a0*/  SHF.L.U32 R2, R52, 0x1f, RZ ;  /* 0x0000001f34027819 */ /* 0x000fe400000006ff */
[----:B-1----:R-:W-:Y:S02]  /*55b0*/  LEA R4, R51, UR44, 0x4 ;  /* 0x0000002c33047c11 */ /* 0x002fe4000f8e20ff */
[----:B------:R-:W1:Y:S02]  /*55c0*/  SYNCS.PHASECHK.TRANS64.TRYWAIT P0, [R0+URZ+0xa0], R2 ;  /* 0x0000a002000075a7 */ /* 0x000e6400080011ff */
[----:B-1----:R-:W-:Y:S05]  /*55d0*/  @!P0 BRA `(.L_x_89) ;  /* 0x0000002c00548947 */ /* 0x002fea0003800000 */
.L_x_165:
[----:B------:R-:W-:Y:S01]  /*55e0*/  R2UR UR7, R58 ;  /* 0x000000003a0772ca */ /* 0x000fe200000e0000 */
[----:B------:R-:W2:Y:S01]  /*55f0*/  LDS.128 R4, [R4+0x130] ;  /* 0x0001300004047984 */ /* 0x000ea20000000c00 */
[----:B-1----:R-:W-:Y:S01]  /*5600*/  VIADD R0, R0, 0xb0 ;  /* 0x000000b000007836 */ /* 0x002fe20000000000 */
[----:B------:R-:W-:Y:S04]  /*5610*/  UISETP.GE.AND UP0, UPT, UR42, 0x1, UPT ;  /* 0x000000012a00788c */ /* 0x000fe8000bf06270 */
[----:B------:R-:W-:Y:S01]  /*5620*/  PRMT R0, RZ, 0x654, R0 ;  /* 0x00000654ff007816 */ /* 0x000fe20000000000 */
[----:B------:R-:W-:Y:S01]  /*5630*/  @!PT LDS RZ, [RZ] ;  /* 0x00000000fffff984 */ /* 0x000fe20000000800 */
[----:B------:R-:W-:Y:S01]  /*5640*/  @!PT LDS RZ, [RZ] ;  /* 0x00000000fffff984 */ /* 0x000fe20000000800 */
[----:B------:R-:W-:Y:S01]  /*5650*/  @!PT LDS RZ, [RZ] ;  /* 0x00000000fffff984 */ /* 0x000fe20000000800 */
[----:B------:R-:W-:Y:S01]  /*5660*/  @!PT LDS RZ, [RZ] ;  /* 0x00000000fffff984 */ /* 0x000fe20000000800 */
[----:B------:R1:W-:Y:S06]  /*5670*/  MEMBAR.ALL.CTA ;  /* 0x0000000000007992 */ /* 0x0003ec0000008000 */
[----:B-1----:R-:W1:Y:S02]  /*5680*/  FENCE.VIEW.ASYNC.S ;  /* 0x00000000000073c6 */ /* 0x002e640000000000 */
[----:B-1----:R1:W-:Y:S01]  /*5690*/  SYNCS.ARRIVE.TRANS64.RED.A1T0 RZ, [R0+URZ], RZ ;  /* 0x000000ff00ff79a7 */ /* 0x0023e200081004ff */
[----:B--2---:R-:W-:Y:S11]  /*56a0*/  LOP3.LUT P0, RZ, R6, 0x1, RZ, 0xc0, !PT ;  /* 0x0000000106ff7812 */ /* 0x004ff6000780c0ff */
[----:B------:R-:W-:Y:S02]  /*56b0*/  @!UPT UIADD3 URZ, UPT, UPT, URZ, URZ, URZ ;  /* 0x000000fffffff290 */ /* 0x000fe4000fffe0ff */
[----:B------:R-:W-:Y:S01]  /*56c0*/  VOTEU.ANY UP1, P0 ;  /* 0x0000000000ff7886 */ /* 0x000fe20000020100 */
[----:B------:R-:W-:Y:S01]  /*56d0*/  PLOP3.LUT P0, PT, PT, PT, UP1, 0x80, 0x8 ;  /* 0x000000000008781c */ /* 0x000fe20003f0f018 */
[----:B------:R-:W-:Y:S06]  /*56e0*/  UP2UR UR4, UPR, URZ, 0x2 ;  /* 0x00000002ff047883 */ /* 0x000fec0008000000 */
[----:B------:R-:W-:Y:S06]  /*56f0*/  IMAD.U32 R60, RZ, RZ, UR4 ;  /* 0x00000004ff3c7e24 */ /* 0x000fec000f8e00ff */
[----:B------:R-:W-:Y:S02]  /*5700*/  @P0 SHF.R.U32.HI R2, RZ, 0x10, R5 ;  /* 0x00000010ff020819 */ /* 0x000fe40000011605 */
[----:B------:R-:W-:Y:S02]  /*5710*/  @P0 MOV R3, R4 ;  /* 0x0000000400030202 */ /* 0x000fe40000000f00 */
[----:B------:R-:W-:Y:S02]  /*5720*/  @P0 R2UR UR4, R2 ;  /* 0x00000000020402ca */ /* 0x000fe400000e0000 */
[----:B------:R-:W-:Y:S02]  /*5730*/  @P0 LOP3.LUT R4, R5, 0xffff, RZ, 0xc0, !PT ;  /* 0x0000ffff05040812 */ /* 0x000fe400078ec0ff */
[----:B------:R-:W-:Y:S02]  /*5740*/  @P0 R2UR UR6, R3 ;  /* 0x00000000030602ca */ /* 0x000fe400000e0000 */
[----:B------:R-:W-:Y:S07]  /*5750*/  @P0 R2UR UR5, R4 ;  /* 0x00000000040502ca */ /* 0x000fee00000e0000 */
[----:B------:R-:W-:Y:S02]  /*5760*/  @UP1 UMOV UR7, UR4 ;  /* 0x0000000400071c82 */ /* 0x000fe40008000000 */
[----:B------:R-:W-:Y:S02]  /*5770*/  IMAD.U32 R58, RZ, RZ, UR7 ;  /* 0x00000007ff3a7e24 */ /* 0x000fe4000f8e00ff */
[----:B------:R-:W-:Y:S02]  /*5780*/  @UP1 UMOV UR38, UR6 ;  /* 0x0000000600261c82 */ /* 0x000fe40008000000 */
[----:B------:R-:W-:Y:S01]  /*5790*/  @UP1 UMOV UR37, UR5 ;  /* 0x0000000500251c82 */ /* 0x000fe20008000000 */
[----:B-1----:R-:W-:Y:S05]  /*57a0*/  BRA.U !UP0, `(.L_x_90) ;  /* 0x0000000108cc7547 */ /* 0x002fea000b800000 */
[----:B------:R-:W1:Y:S01]  /*57b0*/  LDCU UR12, c[0x0][0xb20] ;  /* 0x00016400ff0c77ac */ /* 0x000e620008000800 */
[----:B------:R-:W-:Y:S02]  /*57c0*/  UIMAD.WIDE.U32 UR4, UR62, UR59, URZ ;  /* 0x0000003b3e0472a5 */ /* 0x000fe4000f8e00ff */
[----:B------:R-:W-:Y:S02]  /*57d0*/  UIMAD.WIDE.U32 UR6, UR63, UR56, URZ ;  /* 0x000000383f0672a5 */ /* 0x000fe4000f8e00ff */
[----:B------:R-:W-:Y:S02]  /*57e0*/  UISETP.NE.AND UP0, UPT, UR58, 0x1, UPT ;  /* 0x000000013a00788c */ /* 0x000fe4000bf05270 */
[----:B------:R-:W-:Y:S02]  /*57f0*/  UIMAD.WIDE.U32 UR8, UR37, UR59, URZ ;  /* 0x0000003b250872a5 */ /* 0x000fe4000f8e00ff */
[----:B------:R-:W-:Y:S02]  /*5800*/  UIMAD.WIDE.U32 UR10, UR38, UR56, URZ ;  /* 0x00000038260a72a5 */ /* 0x000fe4000f8e00ff */
[----:B------:R-:W-:Y:S02]  /*5810*/  UISETP.NE.AND UP1, UPT, UR43, 0x1, UPT ;  /* 0x000000012b00788c */ /* 0x000fe4000bf25270 */
[----:B------:R-:W-:Y:S01]  /*5820*/  UISETP.NE.AND UP2, UPT, UR42, 0x1, UPT ;  /* 0x000000012a00788c */ /* 0x000fe2000bf45270 */
[----:B------:R-:W-:Y:S02]  /*5830*/  UMOV UR4, UR5 ;  /* 0x0000000500047c82 */ /* 0x000fe40008000000 */
[----:B-1----:R-:W-:Y:S03]  /*5840*/  USHF.R.U32.HI UR5, URZ, UR12, UR4 ;  /* 0x0000000cff057299 */ /* 0x002fe60008011604 */
[----:B------:R-:W-:Y:S02]  /*5850*/  UMOV UR4, UR7 ;  /* 0x0000000700047c82 */ /* 0x000fe40008000000 */
[----:B------:R-:W-:Y:S02]  /*5860*/  USHF.R.U32.HI UR7, URZ, UR57, UR4 ;  /* 0x00000039ff077299 */ /* 0x000fe40008011604 */
[----:B------:R-:W-:Y:S02]  /*5870*/  USEL UR4, UR62, UR5, !UP0 ;  /* 0x000000053e047287 */ /* 0x000fe4000c000000 */
[----:B------:R-:W-:Y:S01]  /*5880*/  USEL UR7, UR63, UR7, !UP1 ;  /* 0x000000073f077287 */ /* 0x000fe2000c800000 */
[----:B------:R-:W-:Y:S01]  /*5890*/  UMOV UR5, UR9 ;  /* 0x0000000900057c82 */ /* 0x000fe20008000000 */
[----:B------:R-:W-:Y:S02]  /*58a0*/  UIMAD.WIDE.U32 UR8, UR4, UR40, URZ ;  /* 0x00000028040872a5 */ /* 0x000fe4000f8e00ff */
[----:B------:R-:W-:Y:S03]  /*58b0*/  USHF.R.U32.HI UR6, URZ, UR12, UR5 ;  /* 0x0000000cff067299 */ /* 0x000fe60008011605 */
[----:B------:R-:W-:Y:S01]  /*58c0*/  UMOV UR5, UR11 ;  /* 0x0000000b00057c82 */ /* 0x000fe20008000000 */
[----:B------:R-:W-:Y:S02]  /*58d0*/  UIMAD.WIDE.U32 UR10, UR7, UR40, URZ ;  /* 0x00000028070a72a5 */ /* 0x000fe4000f8e00ff */
[----:B------:R-:W-:Y:S02]  /*58e0*/  USHF.R.U32.HI UR12, URZ, UR57, UR5 ;  /* 0x00000039ff0c7299 */ /* 0x000fe40008011605 */
[----:B------:R-:W-:Y:S01]  /*58f0*/  USEL UR6, UR37, UR6, !UP0 ;  /* 0x0000000625067287 */ /* 0x000fe2000c000000 */
[----:B------:R-:W-:Y:S02]  /*5900*/  UMOV UR5, UR9 ;  /* 0x0000000900057c82 */ /* 0x000fe40008000000 */
[----:B------:R-:W-:Y:S01]  /*5910*/  UMOV UR10, UR11 ;  /* 0x0000000b000a7c82 */ /* 0x000fe20008000000 */
[----:B------:R-:W-:Y:S02]  /*5920*/  @UP2 USHF.R.U32.HI UR4, URZ, UR41, UR5 ;  /* 0x00000029ff042299 */ /* 0x000fe40008011605 */
[----:B------:R-:W-:Y:S02]  /*5930*/  @UP2 USHF.R.U32.HI UR7, URZ, UR41, UR10 ;  /* 0x00000029ff072299 */ /* 0x000fe4000801160a */
[----:B------:R-:W-:Y:S02]  /*5940*/  UIMAD UR4, UR42, UR4, URZ ;  /* 0x000000042a0472a4 */ /* 0x000fe4000f8e02ff */
[----:B------:R-:W-:Y:S02]  /*5950*/  UIMAD.WIDE.U32 UR10, UR6, UR40, URZ ;  /* 0x00000028060a72a5 */ /* 0x000fe4000f8e00ff */
[----:B------:R-:W-:Y:S02]  /*5960*/  USEL UR5, UR38, UR12, !UP1 ;  /* 0x0000000c26057287 */ /* 0x000fe4000c800000 */
[----:B------:R-:W-:Y:S02]  /*5970*/  UIMAD UR8, UR42, UR7, URZ ;  /* 0x000000072a0872a4 */ /* 0x000fe4000f8e02ff */
[----:B------:R-:W-:Y:S03]  /*5980*/  UISETP.GE.AND UP0, UPT, UR6, UR4, UPT ;  /* 0x000000040600728c */ /* 0x000fe6000bf06270 */
[----:B------:R-:W-:Y:S01]  /*5990*/  UMOV UR4, UR11 ;  /* 0x0000000b00047c82 */ /* 0x000fe20008000000 */
[----:B------:R-:W-:Y:S02]  /*59a0*/  UISETP.GE.OR UP0, UPT, UR5, UR8, UP0 ;  /* 0x000000080500728c */ /* 0x000fe40008706670 */
[----:B------:R-:W-:Y:S02]  /*59b0*/  USHF.R.U32.HI UR4, URZ, UR41, UR4 ;  /* 0x00000029ff047299 */ /* 0x000fe40008011604 */
[----:B------:R-:W-:Y:S02]  /*59c0*/  UIMAD.WIDE.U32 UR8, UR5, UR40, URZ ;  /* 0x00000028050872a5 */ /* 0x000fe4000f8e00ff */
[----:B------:R-:W-:Y:S02]  /*59d0*/  USEL UR11, UR6, UR4, !UP2 ;  /* 0x00000004060b7287 */ /* 0x000fe4000d000000 */
[----:B------:R-:W-:Y:S02]  /*59e0*/  UIADD3 UR8, UPT, UPT, -UR5, URZ, URZ ;  /* 0x000000ff05087290 */ /* 0x000fe4000fffe1ff */
[----:B------:R-:W-:Y:S01]  /*59f0*/  UIADD3 UR10, UPT, UPT, -UR11, URZ, URZ ;  /* 0x000000ff0b0a7290 */ /* 0x000fe2000fffe1ff */
[----:B------:R-:W-:Y:S01]  /*5a00*/  @!UP0 UMOV UR4, UR9 ;  /* 0x0000000900048c82 */ /* 0x000fe20008000000 */
[----:B------:R-:W-:Y:S02]  /*5a10*/  UIADD3 UR9, UPT, UPT, -UR6, URZ, URZ ;  /* 0x000000ff06097290 */ /* 0x000fe4000fffe1ff */
[----:B------:R-:W-:Y:S02]  /*5a20*/  @!UP0 USHF.R.U32.HI UR4, URZ, UR41, UR4 ;  /* 0x00000029ff048299 */ /* 0x000fe40008011604 */
[----:B------:R-:W-:Y:S02]  /*5a30*/  UIMAD UR10, UR42, UR10, UR6 ;  /* 0x0000000a2a0a72a4 */ /* 0x000fe4000f8e0206 */
[----:B------:R-:W-:Y:S04]  /*5a40*/  @!UP0 USEL UR4, UR5, UR4, !UP2 ;  /* 0x0000000405048287 */ /* 0x000fe8000d000000 */
[----:B------:R-:W-:Y:S02]  /*5a50*/  @!UP0 UIMAD UR10, UR7, UR10, UR4 ;  /* 0x0000000a070a82a4 */ /* 0x000fe4000f8e0204 */
[----:B------:R-:W-:Y:S02]  /*5a60*/  @!UP0 UIADD3 UR11, UPT, UPT, UR11, -UR4, URZ ;  /* 0x800000040b0b8290 */ /* 0x000fe4000fffe0ff */
[----:B------:R-:W-:Y:S02]  /*5a70*/  UIMAD UR7, UR43, UR8, UR38 ;  /* 0x000000082b0772a4 */ /* 0x000fe4000f8e0226 */
[----:B------:R-:W-:Y:S02]  /*5a80*/  @!UP0 UIMAD UR6, UR11, UR42, UR5 ;  /* 0x0000002a0b0682a4 */ /* 0x000fe4000f8e0205 */
[----:B------:R-:W-:Y:S01]  /*5a90*/  UIMAD UR4, UR58, UR9, UR37 ;  /* 0x000000093a0472a4 */ /* 0x000fe2000f8e0225 */
[----:B------:R-:W-:Y:S02]  /*5aa0*/  @!UP0 UMOV UR5, UR10 ;  /* 0x0000000a00058c82 */ /* 0x000fe40008000000 */
[----:B------:R-:W-:Y:S02]  /*5ab0*/  UIMAD UR38, UR5, UR43, UR7 ;  /* 0x0000002b052672a4 */ /* 0x000fe4000f8e0207 */
[----:B------:R-:W-:Y:S11]  /*5ac0*/  UIMAD UR37, UR6, UR58, UR4 ;  /* 0x0000003a062572a4 */ /* 0x000ff6000f8e0204 */
[----:B------:R-:W-:Y:S01]  /*5ad0*/  @!UPT UIADD3 URZ, UPT, UPT, URZ, URZ, URZ ;  /* 0x000000fffffff290 */ /* 0x000fe2000fffe0ff */
.L_x_90:
[----:B------:R-:W-:Y:S01]  /*5ae0*/  UISETP.NE.AND UP0, UPT, UR39, 0x1, UPT ;  /* 0x000000012700788c */ /* 0x000fe2000bf05270 */
[----:B------:R-:W-:Y:S01]  /*5af0*/  R2UR UR11, R59 ;  /* 0x000000003b0b72ca */ /* 0x000fe200000e0000 */
[----:B------:R-:W-:Y:S01]  /*5b00*/  USHF.L.U32 UR50, UR25, 0x6, URZ ;  /* 0x0000000619327899 */ /* 0x000fe200080006ff */
[----:B------:R-:W-:Y:S01]  /*5b10*/  IADD3 R51, PT, PT, R51, 0x1, RZ ;  /* 0x0000000133337810 */ /* 0x000fe20007ffe0ff */
[----:B------:R-:W-:Y:S07]  /*5b20*/  USHF.L.U32 UR49, UR26, 0x6, URZ ;  /* 0x000000061a317899 */ /* 0x000fee00080006ff */
[----:B------:R-:W1:Y:S01]  /*5b30*/  @!UP0 LDCU.128 UR12, c[0x0][0xb10] ;  /* 0x00016200ff0c87ac */ /* 0x000e620008000c00 */
[----:B------:R-:W2:Y:S01]  /*5b40*/  @!UP0 LDCU UR5, c[0x0][0xb0c] ;  /* 0x00016180ff0587ac */ /* 0x000ea20008000800 */
[----:B------:R-:W3:Y:S01]  /*5b50*/  @!UP0 LDCU UR10, c[0x0][0xb20] ;  /* 0x00016400ff0a87ac */ /* 0x000ee20008000800 */
[----:B-1----:R-:W-:Y:S02]  /*5b60*/  UIMAD.WIDE.U32 UR8, UR38, UR12, URZ ;  /* 0x0000000c260872a5 */ /* 0x002fe4000f8e00ff */
[----:B------:R-:W-:Y:S02]  /*5b70*/  UIMAD.WIDE.U32 UR6, UR37, UR15, URZ ;  /* 0x0000000f250672a5 */ /* 0x000fe4000f8e00ff */
[----:B------:R-:W-:Y:S03]  /*5b80*/  @!UP0 UISETP.NE.AND UP1, UPT, UR14, 0x1, UPT ;  /* 0x000000010e00888c */ /* 0x000fe6000bf25270 */
[----:B------:R-:W-:Y:S01]  /*5b90*/  @!UP0 UMOV UR4, UR9 ;  /* 0x0000000900048c82 */ /* 0x000fe20008000000 */
[----:B--2---:R-:W-:Y:S02]  /*5ba0*/  @!UP0 UISETP.NE.AND UP2, UPT, UR5, 0x1, UPT ;  /* 0x000000010500888c */ /* 0x004fe4000bf45270 */
[----:B------:R-:W-:Y:S01]  /*5bb0*/  @!UP0 USHF.R.U32.HI UR4, URZ, UR13, UR4 ;  /* 0x0000000dff048299 */ /* 0x000fe20008011604 */
[----:B------:R-:W-:Y:S02]  /*5bc0*/  @!UP0 UMOV UR6, UR7 ;  /* 0x0000000700068c82 */ /* 0x000fe40008000000 */
[----:B---3--:R-:W-:Y:S02]  /*5bd0*/  @!UP0 USHF.R.U32.HI UR6, URZ, UR10, UR6 ;  /* 0x0000000aff068299 */ /* 0x008fe40008011606 */
[----:B------:R-:W-:Y:S02]  /*5be0*/  @!UP0 USEL UR7, UR38, UR4, !UP2 ;  /* 0x0000000426078287 */ /* 0x000fe4000d000000 */
[----:B------:R-:W-:Y:S04]  /*5bf0*/  @!UP0 USEL UR6, UR37, UR6, !UP1 ;  /* 0x0000000625068287 */ /* 0x000fe8000c800000 */
[----:B------:R-:W-:Y:S02]  /*5c00*/  @!UP0 UIADD3 UR4, UPT, UPT, -UR7, UR6, URZ ;  /* 0x0000000607048290 */ /* 0x000fe4000fffe1ff */
[----:B------:R-:W-:Y:S02]  /*5c10*/  @!UP0 UIADD3 UR6, UPT, UPT, UR7, -UR6, URZ ;  /* 0x8000000607068290 */ /* 0x000fe4000fffe0ff */
[----:B------:R-:W-:Y:S02]  /*5c20*/  @!UP0 UIMAD UR38, UR4, UR5, UR38 ;  /* 0x00000005042682a4 */ /* 0x000fe4000f8e0226 */
[----:B------:R-:W-:Y:S02]  /*5c30*/  @!UP0 UIMAD UR37, UR6, UR14, UR37 ;  /* 0x0000000e062582a4 */ /* 0x000fe4000f8e0225 */
[----:B------:R-:W-:Y:S09]  /*5c40*/  ULOP3.LUT UP0, URZ, UR11, 0x1b0, URZ, 0xc0, !UPT ;  /* 0x000001b00bff7892 */ /* 0x000ff2000f80c0ff */
[----:B------:R-:W-:Y:S05]  /*5c50*/  BRA.U !UP0, `(.L_x_91) ;  /* 0x00000001087c7547 */ /* 0x000fea000b800000 */
[----:B------:R-:W1:Y:S01]  /*5c60*/  LDCU.64 UR8, c[0x4][0x80] ;  /* 0x01001000ff0877ac */ /* 0x000e620008000a00 */
[----:B------:R-:W-:Y:S01]  /*5c70*/  MOV R2, 0x0 ;  /* 0x0000000000027802 */ /* 0x000fe20000000f00 */
[----:B------:R-:W-:Y:S02]  /*5c80*/  HFMA2 R12, -RZ, RZ, 0, 5.9604644775390625e-08 ;  /* 0x00000001ff0c7431 */ /* 0x000fe400000001ff */
[----:B------:R-:W-:Y:S01]  /*5c90*/  IMAD.MOV.U32 R8, RZ, RZ, 0x70 ;  /* 0x00000070ff087424 */ /* 0x000fe200078e00ff */
[----:B------:R2:W3:Y:S01]  /*5ca0*/  LDC.64 R14, c[0x4][R2] ;  /* 0x01000000020e7b82 */ /* 0x0004e20000000a00 */
[----:B------:R-:W4:Y:S01]  /*5cb0*/  LDCU.64 UR6, c[0x4][0x88] ;  /* 0x01001100ff0677ac */ /* 0x000f220008000a00 */
[----:B------:R-:W-:Y:S01]  /*5cc0*/  IMAD.MOV.U32 R13, RZ, RZ, RZ ;  /* 0x000000ffff0d7224 */ /* 0x000fe200078e00ff */
[----:B------:R-:W2:Y:S01]  /*5cd0*/  LDCU.64 UR4, c[0x4][0x8] ;  /* 0x01000100ff0477ac */ /* 0x000ea20008000a00 */
[----:B-1----:R-:W-:Y:S01]  /*5ce0*/  MOV R5, UR9 ;  /* 0x0000000900057c02 */ /* 0x002fe20008000f00 */
[----:B------:R-:W-:Y:S01]  /*5cf0*/  IMAD.U32 R4, RZ, RZ, UR8 ;  /* 0x00000008ff047e24 */ /* 0x000fe2000f8e00ff */
[----:B----4-:R-:W-:Y:S01]  /*5d00*/  MOV R7, UR7 ;  /* 0x0000000700077c02 */ /* 0x010fe20008000f00 */
[----:B------:R-:W-:Y:S01]  /*5d10*/  IMAD.U32 R6, RZ, RZ, UR6 ;  /* 0x00000006ff067e24 */ /* 0x000fe2000f8e00ff */
[----:B--2---:R-:W-:Y:S01]  /*5d20*/  MOV R11, UR5 ;  /* 0x00000005000b7c02 */ /* 0x004fe20008000f00 */
[----:B------:R-:W-:Y:S02]  /*5d30*/  IMAD.U32 R10, RZ, RZ, UR4 ;  /* 0x00000004ff0a7e24 */ /* 0x000fe4000f8e00ff */
[----:B------:R-:W-:Y:S07]  /*5d40*/  LEPC R20, `(.L_x_92) ;  /* 0x000000001014794e */ /* 0x000fee0000000000 */
[----:B---3-5:R-:W-:Y:S05]  /*5d50*/  CALL.ABS.NOINC R14 ;  /* 0x000000000e007343 */ /* 0x028fea0003c00000 */
.L_x_92:
[----:B------:R-:W1:Y:S01]  /*5d60*/  LDCU.64 UR8, c[0x4][0x80] ;  /* 0x01001000ff0877ac */ /* 0x000e620008000a00 */
[----:B------:R-:W2:Y:S01]  /*5d70*/  LDC.64 R2, c[0x4][R2] ;  /* 0x0100000002027b82 */ /* 0x000ea20000000a00 */
[----:B------:R-:W-:Y:S02]  /*5d80*/  HFMA2 R12, -RZ, RZ, 0, 5.9604644775390625e-08 ;  /* 0x00000001ff0c7431 */ /* 0x000fe400000001ff */
[----:B------:R-:W-:Y:S02]  /*5d90*/  IMAD.MOV.U32 R8, RZ, RZ, 0x70 ;  /* 0x00000070ff087424 */ /* 0x000fe400078e00ff */
[----:B------:R-:W-:Y:S01]  /*5da0*/  IMAD.MOV.U32 R13, RZ, RZ, RZ ;  /* 0x000000ffff0d7224 */ /* 0x000fe200078e00ff */
[----:B------:R-:W3:Y:S01]  /*5db0*/  LDCU.64 UR6, c[0x4][0x88] ;  /* 0x01001100ff0677ac */ /* 0x000ee20008000a00 */
[----:B------:R-:W4:Y:S01]  /*5dc0*/  LDCU.64 UR4, c[0x4][0x8] ;  /* 0x01000100ff0477ac */ /* 0x000f220008000a00 */
[----:B-1----:R-:W-:Y:S02]  /*5dd0*/  MOV R4, UR8 ;  /* 0x0000000800047c02 */ /* 0x002fe40008000f00 */
[----:B------:R-:W-:Y:S02]  /*5de0*/  MOV R5, UR9 ;  /* 0x0000000900057c02 */ /* 0x000fe40008000f00 */
[----:B---3--:R-:W-:Y:S01]  /*5df0*/  MOV R7, UR7 ;  /* 0x0000000700077c02 */ /* 0x008fe20008000f00 */
[----:B------:R-:W-:Y:S01]  /*5e00*/  IMAD.U32 R6, RZ, RZ, UR6 ;  /* 0x00000006ff067e24 */ /* 0x000fe2000f8e00ff */
[----:B----4-:R-:W-:Y:S01]  /*5e10*/  MOV R11, UR5 ;  /* 0x00000005000b7c02 */ /* 0x010fe20008000f00 */
[----:B------:R-:W-:Y:S02]  /*5e20*/  IMAD.U32 R10, RZ, RZ, UR4 ;  /* 0x00000004ff0a7e24 */ /* 0x000fe4000f8e00ff */
[----:B------:R-:W-:Y:S07]  /*5e30*/  LEPC R20, `(.L_x_91) ;  /* 0x000000001014794e */ /* 0x000fee0000000000 */
[----:B--2---:R-:W-:Y:S05]  /*5e40*/  CALL.ABS.NOINC R2 ;  /* 0x0000000002007343 */ /* 0x004fea0003c00000 */
.L_x_91:
[----:B------:R-:W-:Y:S02]  /*5e50*/  R2UR UR6, R49 ;  /* 0x00000000310672ca */ /* 0x000fe400000e0000 */
[----:B------:R-:W-:Y:S02]  /*5e60*/  R2UR UR5, R57 ;  /* 0x00000000390572ca */ /* 0x000fe400000e0000 */
[----:B------:R-:W-:Y:S02]  /*5e70*/  R2UR UR4, R56 ;  /* 0x00000000380472ca */ /* 0x000fe400000e0000 */
[----:B------:R-:W-:Y:S02]  /*5e80*/  ISETP.NE.U32.AND P4, PT, R42, RZ, PT ;  /* 0x000000ff2a00720c */ /* 0x000fe40003f85070 */
[----:B------:R-:W-:Y:S02]  /*5e90*/  ISETP.NE.U32.AND P2, PT, RZ, UR60, PT ;  /* 0x0000003cff007c0c */ /* 0x000fe4000bf45070 */
[----:B------:R-:W-:Y:S02]  /*5ea0*/  ISETP.NE.AND.EX P4, PT, R43, RZ, PT, P4 ;  /* 0x000000ff2b00720c */ /* 0x000fe40003f85340 */
[----:B------:R-:W-:Y:S01]  /*5eb0*/  ISETP.NE.AND.EX P2, PT, RZ, UR61, PT, P2 ;  /* 0x0000003dff007c0c */ /* 0x000fe2000bf45320 */
[----:B------:R-:W-:Y:S02]  /*5ec0*/  UISETP.NE.AND UP2, UPT, UR6, URZ, UPT ;  /* 0x000000ff0600728c */ /* 0x000fe4000bf45270 */
[----:B------:R-:W-:Y:S04]  /*5ed0*/  UISETP.NE.U32.AND UP0, UPT, UR5, URZ, UPT ;  /* 0x000000ff0500728c */ /* 0x000fe8000bf05070 */
[----:B------:R-:W-:Y:S01]  /*5ee0*/  UISETP.NE.AND.EX UP1, UPT, UR4, URZ, UPT, UP0 ;  /* 0x000000ff0400728c */ /* 0x000fe2000bf25300 */
[----:B------:R-:W-:Y:S01]  /*5ef0*/  PLOP3.LUT P1, PT, PT, PT, UP2, 0x80, 0x8 ;  /* 0x000000000008781c */ /* 0x000fe20003f2f028 */
[----:B------:R-:W-:Y:S03]  /*5f00*/  UPLOP3.LUT UP0, UPT, UPT, UPT, UPT, 0x40, 0x4 ;  /* 0x000000000004789c */ /* 0x000fe60003f0e870 */
[----:B------:R-:W-:Y:S06]  /*5f10*/  @UP2 UPLOP3.LUT UP0, UPT, UPT, UPT, UP1, 0x80, 0x8 ;  /* 0x000000000008289c */ /* 0x000fec0003f0f010 */
[----:B------:R-:W-:Y:S01]  /*5f20*/  PLOP3.LUT P0, PT, PT, PT, UP0, 0x80, 0x8 ;  /* 0x000000000008781c */ /* 0x000fe20003f0f008 */
[----:B------:R-:W-:Y:S01]  /*5f30*/  @!UPT UIADD3 URZ, UPT, UPT, URZ, URZ, URZ ;  /* 0x000000fffffff290 */ /* 0x000fe2000fffe0ff */
[----:B------:R-:W-:Y:S11]  /*5f40*/  BRA.U !UP1, `(.L_x_93) ;  /* 0x0000000109407547 */ /* 0x000ff6000b800000 */
[----:B------:R-:W-:Y:S01]  /*5f50*/  UISETP.NE.U32.AND UP0, UPT, UR60, URZ, UPT ;  /* 0x000000ff3c00728c */ /* 0x000fe2000bf05070 */
[----:B------:R-:W-:Y:S01]  /*5f60*/  R2UR UR6, R57 ;  /* 0x00000000390672ca */ /* 0x000fe200000e0000 */
[----:B------:R-:W1:Y:S01]  /*5f70*/  LDCU.64 UR8, c[0x0][0x358] ;  /* 0x00006b00ff0877ac */ /* 0x000e620008000a00 */
[----:B------:R-:W-:Y:S02]  /*5f80*/  HFMA2 R45, -RZ, RZ, 0, 5.9604644775390625e-08 ;  /* 0x00000001ff2d7431 */ /* 0x000fe400000001ff */
[----:B------:R-:W-:Y:S01]  /*5f90*/  IMAD.MOV.U32 R0, RZ, RZ, 0x1 ;  /* 0x00000001ff007424 */ /* 0x000fe200078e00ff */
[----:B------:R-:W-:Y:S06]  /*5fa0*/  UISETP.NE.AND.EX UP0, UPT, UR61, URZ, UPT, UP0 ;  /* 0x000000ff3d00728c */ /* 0x000fec000bf05300 */
[----:B------:R-:W-:Y:S05]  /*5fb0*/  PLOP3.LUT P3, PT, PT, PT, UP0, 0x80, 0x8 ;  /* 0x000000000008781c */ /* 0x000fea0003f6f008 */
[----:B------:R-:W2:Y:S01]  /*5fc0*/  @UP0 LDCU.64 UR4, c[0x0][0x888] ;  /* 0x00011100ff0407ac */ /* 0x000ea20008000a00 */
[----:B------:R-:W-:Y:S07]  /*5fd0*/  @UP0 UIMAD UR6, UR36, UR6, URZ ;  /* 0x00000006240602a4 */ /* 0x000fee000f8e02ff */
[----:B------:R-:W-:Y:S01]  /*5fe0*/  @!P3 PRMT R45, R0, 0x7610, R45 ;  /* 0x00007610002db816 */ /* 0x000fe2000000002d */
[----:B--2---:R-:W-:Y:S06]  /*5ff0*/  @UP0 UIMAD.WIDE UR4, UR6, 0x4, UR4 ;  /* 0x00000004060408a5 */ /* 0x004fec000f8e0204 */
[----:B-----5:R-:W-:Y:S02]  /*6000*/  IMAD.U32 R26, RZ, RZ, UR4 ;  /* 0x00000004ff1a7e24 */ /* 0x020fe4000f8e00ff */
[----:B------:R-:W-:Y:S03]  /*6010*/  IMAD.U32 R27, RZ, RZ, UR5 ;  /* 0x00000005ff1b7e24 */ /* 0x000fe6000f8e00ff */
[----:B------:R-:W2:Y:S02]  /*6020*/  @!UP0 LDCU UR4, c[0x0][0x880] ;  /* 0x00011000ff0487ac */ /* 0x000ea40008000800 */
[----:B-1----:R1:W5:Y:S02]  /*6030*/  @P3 LDG.E R26, desc[UR8][R26.64] ;  /* 0x000000081a1a3981 */ /* 0x002364000c1e1900 */
[----:B-12---:R-:W-:Y:S02]  /*6040*/  @!P3 MOV R26, UR4 ;  /* 0x00000004001abc02 */ /* 0x006fe40008000f00 */
.L_x_93:
[----:B------:R-:W-:Y:S05]  /*6050*/  @!P4 BRA `(.L_x_94) ;  /* 0x000000000024c947 */ /* 0x000fea0003800000 */
[----:B------:R-:W-:Y:S01]  /*6060*/  ISETP.NE.U32.AND P3, PT, R40, RZ, PT ;  /* 0x000000ff2800720c */ /* 0x000fe20003f65070 */
[----:B------:R-:W1:Y:S03]  /*6070*/  LDCU.64 UR4, c[0x0][0x358] ;  /* 0x00006b00ff0477ac */ /* 0x000e660008000a00 */
[----:B------:R-:W-:Y:S11]  /*6080*/  ISETP.NE.AND.EX P3, PT, R41, RZ, PT, P3 ;  /* 0x000000ff2900720c */ /* 0x000ff60003f65330 */
[----:B------:R-:W-:Y:S02]  /*6090*/  @!UPT UIADD3 URZ, UPT, UPT, URZ, URZ, URZ ;  /* 0x000000fffffff290 */ /* 0x000fe4000fffe0ff */
[----:B------:R-:W2:Y:S01]  /*60a0*/  @P3 LDC.64 R2, c[0x0][0x8a8] ;  /* 0x00022a00ff023b82 */ /* 0x000ea20000000a00 */
[----:B------:R-:W-:Y:S04]  /*60b0*/  @P3 IMAD R0, R42, UR36, RZ ;  /* 0x000000242a003c24 */ /* 0x000fe8000f8e02ff */
[----:B--2---:R-:W-:Y:S05]  /*60c0*/  @P3 IMAD.WIDE R2, R0, 0x4, R2 ;  /* 0x0000000400023825 */ /* 0x004fea00078e0202 */
[----:B-1---5:R1:W5:Y:S02]  /*60d0*/  @P3 LDG.E R24, desc[UR4][R2.64] ;  /* 0x0000000402183981 */ /* 0x022364000c1e1900 */
[----:B-1----:R-:W2:Y:S02]  /*60e0*/  @!P3 LDC R24, c[0x0][0x8a0] ;  /* 0x00022800ff18bb82 */ /* 0x002ea40000000800 */
.L_x_94:
[----:B-----5:R-:W-:Y:S01]  /*60f0*/  FSETP.NEU.AND P3, PT, R26, RZ, PT ;  /* 0x000000ff1a00720b */ /* 0x020fe20003f6d000 */
[----:B------:R-:W-:Y:S01]  /*6100*/  IMAD.U32 R2, RZ, RZ, UR46 ;  /* 0x0000002eff027e24 */ /* 0x000fe2000f8e00ff */
[----:B------:R-:W-:Y:S01]  /*6110*/  SEL R5, RZ, 0xffffffff, P2 ;  /* 0xffffffffff057807 */ /* 0x000fe20001000000 */
[----:B------:R-:W-:Y:S01]  /*6120*/  ULOP3.LUT UR4, UR55, 0x1, URZ, 0x3c, !UPT ;  /* 0x0000000137047892 */ /* 0x000fe2000f8e3cff */
[----:B------:R-:W-:Y:S01]  /*6130*/  @P1 LOP3.LUT P2, RZ, R45, 0xff, RZ, 0xc0, !PT ;  /* 0x000000ff2dff1812 */ /* 0x000fe2000784c0ff */
[----:B------:R-:W-:Y:S01]  /*6140*/  BSSY B1, `(.L_x_95) ;  /* 0x000003d000017945 */ /* 0x000fe20003800000 */
[----:B------:R-:W-:Y:S01]  /*6150*/  @P1 SEL R0, RZ, 0xffffffff, P3 ;  /* 0xffffffffff001807 */ /* 0x000fe20001800000 */
[----:B------:R-:W-:Y:S01]  /*6160*/  IMAD.MOV.U32 R65, RZ, RZ, 0x1 ;  /* 0x00000001ff417424 */ /* 0x000fe200078e00ff */
[----:B------:R-:W-:Y:S01]  /*6170*/  LEA R2, R2, UR44, 0x3 ;  /* 0x0000002c02027c11 */ /* 0x000fe2000f8e18ff */
[----:B------:R-:W-:Y:S01]  /*6180*/  IMAD.U32 R63, RZ, RZ, UR4 ;  /* 0x00000004ff3f7e24 */ /* 0x000fe2000f8e00ff */
[----:B------:R-:W-:Y:S01]  /*6190*/  @P0 SEL R0, R5, R0, !P2 ;  /* 0x0000000005000207 */ /* 0x000fe20005000000 */
[----:B------:R-:W-:Y:S01]  /*61a0*/  IMAD.U32 R64, RZ, RZ, UR46 ;  /* 0x0000002eff407e24 */ /* 0x000fe2000f8e00ff */
[----:B------:R-:W-:Y:S02]  /*61b0*/  LEA R27, R22, UR44, 0x3 ;  /* 0x0000002c161b7c11 */ /* 0x000fe4000f8e18ff */
[----:B------:R-:W-:Y:S02]  /*61c0*/  CS2R R38, SRZ ;  /* 0x0000000000267805 */ /* 0x000fe4000001ff00 */
[----:B------:R-:W-:Y:S02]  /*61d0*/  @P1 LOP3.LUT R0, R0, 0x1, RZ, 0xc0, !PT ;  /* 0x0000000100001812 */ /* 0x000fe400078ec0ff */
[----:B------:R-:W-:Y:S02]  /*61e0*/  CS2R R36, SRZ ;  /* 0x0000000000247805 */ /* 0x000fe4000001ff00 */
[----:B------:R-:W-:Y:S02]  /*61f0*/  SHF.L.U32 R3, R53, 0x1f, RZ ;  /* 0x0000001f35037819 */ /* 0x000fe400000006ff */
[----:B------:R-:W-:Y:S02]  /*6200*/  CS2R R30, SRZ ;  /* 0x00000000001e7805 */ /* 0x000fe4000001ff00 */
[----:B------:R-:W-:Y:S02]  /*6210*/  ISETP.NE.U32.OR P5, PT, R0, 0x1, !P1 ;  /* 0x000000010000780c */ /* 0x000fe40004fa5470 */
[----:B------:R-:W-:Y:S02]  /*6220*/  CS2R R28, SRZ ;  /* 0x00000000001c7805 */ /* 0x000fe4000001ff00 */
[----:B------:R-:W-:Y:S02]  /*6230*/  PLOP3.LUT P2, PT, PT, PT, UP1, 0x80, 0x8 ;  /* 0x000000000008781c */ /* 0x000fe40003f4f018 */
[----:B------:R-:W-:Y:S02]  /*6240*/  LEA.HI R25, R22, R22, RZ, 0x1 ;  /* 0x0000001616197211 */ /* 0x000fe400078f08ff */
[----:B------:R-:W-:Y:S02]  /*6250*/  LOP3.LUT P4, R50, R45, 0xff, RZ, 0xc0, !PT ;  /* 0x000000ff2d327812 */ /* 0x000fe4000788c0ff */
[----:B------:R-:W-:Y:S02]  /*6260*/  SEL R4, RZ, 0xffffffff, P3 ;  /* 0xffffffffff047807 */ /* 0x000fe40001800000 */
[----:B------:R-:W-:Y:S02]  /*6270*/  P2R R61, PR, RZ, 0x20 ;  /* 0x00000020ff3d7803 */ /* 0x000fe40000000000 */
[----:B------:R-:W-:Y:S03]  /*6280*/  @P5 SHF.L.U32 R0, R63, 0x1f, RZ ;  /* 0x0000001f3f005819 */ /* 0x000fe600000006ff */
[----:B------:R-:W-:Y:S01]  /*6290*/  @P2 SEL R4, R5, R4, !P4 ;  /* 0x0000000405042207 */ /* 0x000fe20006000000 */
[----:B------:R1:W3:Y:S03]  /*62a0*/  @P5 SYNCS.PHASECHK.TRANS64.TRYWAIT P1, [R2+URZ+0x60], R0 ;  /* 0x00006000020055a7 */ /* 0x0002e600080211ff */
[----:B------:R-:W-:Y:S04]  /*62b0*/  LOP3.LUT R4, R4, 0x1, RZ, 0xc0, !PT ;  /* 0x0000000104047812 */ /* 0x000fe800078ec0ff */
[----:B------:R-:W-:Y:S04]  /*62c0*/  ISETP.NE.U32.AND P2, PT, R4, 0x1, PT ;  /* 0x000000010400780c */ /* 0x000fe80003f45070 */
[----:B------:R-:W-:Y:S01]  /*62d0*/  P2R R66, PR, RZ, 0x4 ;  /* 0x00000004ff427803 */ /* 0x000fe20000000000 */
[----:B------:R4:W2:Y:S01]  /*62e0*/  SYNCS.PHASECHK.TRANS64.TRYWAIT P0, [R27+URZ+0xc0], R3 ;  /* 0x0000c0031b0075a7 */ /* 0x0008a200080011ff */
[C---:B-1----:R-:W-:Y:S01]  /*62f0*/  IMAD.SHL.U32 R0, R25.reuse, 0x20, RZ ;  /* 0x0000002019007824 */ /* 0x042fe200078e00ff */
[----:B------:R-:W-:Y:S04]  /*6300*/  LOP3.LUT R25, R25, 0xffe, RZ, 0xc0, !PT ;  /* 0x00000ffe19197812 */ /* 0x000fe800078ec0ff */
[----:B------:R-:W-:Y:S01]  /*6310*/  LOP3.LUT R0, R0, 0xffffffc0, RZ, 0xc0, !PT ;  /* 0xffffffc000007812 */ /* 0x000fe200078ec0ff */
[----:B------:R-:W-:Y:S04]  /*6320*/  IMAD.IADD R25, R22, 0x1, -R25 ;  /* 0x0000000116197824 */ /* 0x000fe800078e0a19 */
[----:B------:R-:W-:Y:S04]  /*6330*/  IMAD.IADD R0, R23, 0x1, R0 ;  /* 0x0000000117007824 */ /* 0x000fe800078e0200 */
[----:B------:R-:W-:Y:S01]  /*6340*/  IMAD R25, R25, 0x100000, R0 ;  /* 0x0010000019197824 */ /* 0x000fe200078e0200 */
[----:B---3--:R-:W-:Y:S01]  /*6350*/  @P5 SEL R65, RZ, 0x1, !P1 ;  /* 0x00000001ff415807 */ /* 0x008fe20004800000 */
[----:B----4-:R-:W-:Y:S06]  /*6360*/  @!P5 BRA `(.L_x_96) ;  /* 0x000000000068d947 */ /* 0x010fec0003800000 */
[----:B------:R-:W-:Y:S01]  /*6370*/  HFMA2 R31, -RZ, RZ, 0, 0 ;  /* 0x00000000ff1f7431 */ /* 0x000fe200000001ff */
[----:B------:R-:W-:Y:S01]  /*6380*/  ISETP.NE.AND P1, PT, R65, RZ, PT ;  /* 0x000000ff4100720c */ /* 0x000fe20003f25270 */
[----:B------:R-:W-:Y:S01]  /*6390*/  IMAD.U32 R0, RZ, RZ, UR46 ;  /* 0x0000002eff007e24 */ /* 0x000fe2000f8e00ff */
[----:B------:R-:W-:Y:S11]  /*63a0*/  BSSY B0, `(.L_x_97) ;  /* 0x0000005000007945 */ /* 0x000ff60003800000 */
[----:B------:R-:W-:Y:S05]  /*63b0*/  @P1 BRA `(.L_x_98) ;  /* 0x00000000000c1947 */ /* 0x000fea0003800000 */
[----:B------:R-:W-:Y:S04]  /*63c0*/  SHF.L.U32 R4, R63, 0x1f, RZ ;  /* 0x0000001f3f047819 */ /* 0x000fe800000006ff */
[----:B------:R-:W1:Y:S02]  /*63d0*/  SYNCS.PHASECHK.TRANS64.TRYWAIT P1, [R2+URZ+0x60], R4 ;  /* 0x00006004020075a7 */ /* 0x000e6400080211ff */
[----:B-1----:R-:W-:Y:S05]  /*63e0*/  @!P1 BRA `(.L_x_99) ;  /* 0x0000001c00e49947 */ /* 0x002fea0003800000 */
.L_x_98:
[----:B------:R-:W-:Y:S05]  /*63f0*/  BSYNC B0 ;  /* 0x0000000000007941 */ /* 0x000fea0003800000 */
.L_x_97:
[----:B------:R-:W-:Y:S01]  /*6400*/  ISETP.NE.AND P1, PT, R66, RZ, PT ;  /* 0x000000ff4200720c */ /* 0x000fe20003f25270 */
[----:B------:R-:W-:Y:S01]  /*6410*/  IMAD.MOV.U32 R30, RZ, RZ, RZ ;  /* 0x000000ffff1e7224 */ /* 0x000fe200078e00ff */
[----:B------:R-:W-:Y:S02]  /*6420*/  CS2R R28, SRZ ;  /* 0x00000000001c7805 */ /* 0x000fe4000001ff00 */
[----:B------:R-:W-:Y:S02]  /*6430*/  CS2R R38, SRZ ;  /* 0x0000000000267805 */ /* 0x000fe4000001ff00 */
[----:B------:R-:W-:Y:S07]  /*6440*/  CS2R R36, SRZ ;  /* 0x0000000000247805 */ /* 0x000fee000001ff00 */
[----:B-1----:R-:W-:Y:S01]  /*6450*/  @P1 IMAD R2, R0, 0x800, R44 ;  /* 0x0000080000021824 */ /* 0x002fe200078e022c */
[----:B------:R-:W-:Y:S05]  /*6460*/  @P1 WARPSYNC.ALL ;  /* 0x0000000000001948 */ /* 0x000fea0003800000 */
[----:B------:R-:W-:Y:S01]  /*6470*/  @P1 LEA R2, R2, UR44, 0x1 ;  /* 0x0000002c02021c11 */ /* 0x000fe2000f8e08ff */
[----:B------:R-:W-:Y:S04]  /*6480*/  UIADD3 UR4, UPT, UPT, UR46, 0x1, URZ ;  /* 0x000000012e047890 */ /* 0x000fe8000fffe0ff */
[----:B------:R1:W3:Y:S01]  /*6490*/  @P1 LDSM.16.M88.4 R28, [R2+0x200] ;  /* 0x00020000021c183b */ /* 0x0002e20000000200 */
[----:B------:R-:W-:Y:S01]  /*64a0*/  UISETP.NE.AND UP0, UPT, UR4, 0x3, UPT ;  /* 0x000000030400788c */ /* 0x000fe2000bf05270 */
[----:B------:R-:W-:Y:S03]  /*64b0*/  @P1 IMAD R0, R54, 0x2, R2 ;  /* 0x0000000236001824 */ /* 0x000fe600078e0202 */
[----:B------:R-:W-:Y:S02]  /*64c0*/  USEL UR5, URZ, 0x1, UP0 ;  /* 0x00000001ff057887 */ /* 0x000fe40008000000 */
[----:B------:R1:W4:Y:S01]  /*64d0*/  @P1 LDSM.16.M88.4 R36, [R0+0x200] ;  /* 0x000200000024183b */ /* 0x0003220000000200 */
[----:B------:R-:W-:Y:S03]  /*64e0*/  USEL UR4, UR4, URZ, UP0 ;  /* 0x000000ff04047287 */ /* 0x000fe60008000000 */
[----:B------:R-:W-:Y:S03]  /*64f0*/  LOP3.LUT R63, R63, UR5, RZ, 0x3c, !PT ;  /* 0x000000053f3f7c12 */ /* 0x000fe6000f8e3cff */
[----:B------:R-:W-:Y:S02]  /*6500*/  IMAD.U32 R64, RZ, RZ, UR4 ;  /* 0x00000004ff407e24 */ /* 0x000fe4000f8e00ff */
.L_x_96:
[----:B------:R-:W-:Y:S05]  /*6510*/  BSYNC B1 ;  /* 0x0000000000017941 */ /* 0x000fea0003800000 */
.L_x_95:
[----:B-1----:R-:W-:Y:S04]  /*6520*/  SHF.R.U32.HI R0, RZ, 0x15, R25 ;  /* 0x00000015ff007819 */ /* 0x002fe80000011619 */
[----:B------:R-:W-:Y:S01]  /*6530*/  LOP3.LUT P1, RZ, R0, 0x3, R46, 0x48, !PT ;  /* 0x0000000300ff7812 */ /* 0x000fe2000782482e */
[----:B------:R-:W-:Y:S01]  /*6540*/  @!UPT UIADD3 URZ, UPT, UPT, URZ, URZ, URZ ;  /* 0x000000fffffff290 */ /* 0x000fe2000fffe0ff */
[----:B--2---:R-:W-:Y:S11]  /*6550*/  @P0 BRA `(.L_x_100) ;  /* 0x0000000000080947 */ /* 0x004ff60003800000 */
[----:B------:R-:W1:Y:S02]  /*6560*/  SYNCS.PHASECHK.TRANS64.TRYWAIT P0, [R27+URZ+0xc0], R3 ;  /* 0x0000c0031b0075a7 */ /* 0x000e6400080011ff */
[----:B-1----:R-:W-:Y:S05]  /*6570*/  @!P0 BRA `(.L_x_101) ;  /* 0x0000001c00948947 */ /* 0x002fea0003800000 */
.L_x_100:
[----:B------:R-:W-:Y:S05]  /*6580*/  @!P1 BRA `(.L_x_102) ;  /* 0x0000000000409947 */ /* 0x000fea0003800000 */
[----:B------:R-:W2:Y:S01]  /*6590*/  LDCU.64 UR8, c[0x4][0x70] ;  /* 0x01000e00ff0877ac */ /* 0x000ea20008000a00 */
[----:B-1----:R-:W-:Y:S01]  /*65a0*/  MOV R3, 0x0 ;  /* 0x0000000000037802 */ /* 0x002fe20000000f00 */
[----:B------:R-:W-:Y:S02]  /*65b0*/  HFMA2 R12, -RZ, RZ, 0, 5.9604644775390625e-08 ;  /* 0x00000001ff0c7431 */ /* 0x000fe400000001ff */
[----:B------:R-:W-:Y:S02]  /*65c0*/  IMAD.MOV.U32 R8, RZ, RZ, 0x192 ;  /* 0x00000192ff087424 */ /* 0x000fe400078e00ff */
[----:B------:R-:W-:Y:S01]  /*65d0*/  IMAD.MOV.U32 R13, RZ, RZ, RZ ;  /* 0x000000ffff0d7224 */ /* 0x000fe200078e00ff */
[----:B------:R-:W1:Y:S01]  /*65e0*/  LDCU.64 UR6, c[0x4][0x78] ;  /* 0x01000f00ff0677ac */ /* 0x000e620008000a00 */
[----:B------:R-:W3:Y:S01]  /*65f0*/  LDC.64 R2, c[0x4][R3] ;  /* 0x0100000003027b82 */ /* 0x000ee20000000a00 */
[----:B------:R-:W5:Y:S01]  /*6600*/  LDCU.64 UR4, c[0x4][0x10] ;  /* 0x01000200ff0477ac */ /* 0x000f620008000a00 */
[----:B--2---:R-:W-:Y:S01]  /*6610*/  MOV R5, UR9 ;  /* 0x0000000900057c02 */ /* 0x004fe20008000f00 */
[----:B------:R-:W-:Y:S01]  /*6620*/  IMAD.U32 R4, RZ, RZ, UR8 ;  /* 0x00000008ff047e24 */ /* 0x000fe2000f8e00ff */
[----:B-1----:R-:W-:Y:S01]  /*6630*/  MOV R7, UR7 ;  /* 0x0000000700077c02 */ /* 0x002fe20008000f00 */
[----:B------:R-:W-:Y:S01]  /*6640*/  IMAD.U32 R6, RZ, RZ, UR6 ;  /* 0x00000006ff067e24 */ /* 0x000fe2000f8e00ff */
[----:B-----5:R-:W-:Y:S01]  /*6650*/  MOV R11, UR5 ;  /* 0x00000005000b7c02 */ /* 0x020fe20008000f00 */
[----:B------:R-:W-:Y:S02]  /*6660*/  IMAD.U32 R10, RZ, RZ, UR4 ;  /* 0x00000004ff0a7e24 */ /* 0x000fe4000f8e00ff */
[----:B------:R-:W-:Y:S07]  /*6670*/  LEPC R20, `(.L_x_102) ;  /* 0x000000001014794e */ /* 0x000fee0000000000 */
[----:B---34-:R-:W-:Y:S05]  /*6680*/  CALL.ABS.NOINC R2 ;  /* 0x0000000002007343 */ /* 0x018fea0003c00000 */
.L_x_102:
[----:B------:R-:W-:Y:S05]  /*6690*/  WARPSYNC.ALL ;  /* 0x0000000000007948 */ /* 0x000fea0003800000 */
[----:B------:R-:W-:Y:S01]  /*66a0*/  R2UR UR4, R25 ;  /* 0x00000000190472ca */ /* 0x000fe200000e0000 */
[----:B-1-3--:R-:W-:Y:S01]  /*66b0*/  HADD2.F32 R3, -RZ, R28.H0_H0 ;  /* 0x2000001cff037230 */ /* 0x00afe20000004100 */
[----:B------:R-:W-:Y:S01]  /*66c0*/  SHF.L.U32 R62, R54, 0x1, RZ ;  /* 0x00000001363e7819 */ /* 0x000fe200000006ff */
[----:B------:R-:W-:Y:S01]  /*66d0*/  HADD2.F32 R20, -RZ, R30.H0_H0 ;  /* 0x2000001eff147230 */ /* 0x000fe20000004100 */
[----:B------:R-:W-:Y:S01]  /*66e0*/  ISETP.NE.AND P0, PT, R55, RZ, PT ;  /* 0x000000ff3700720c */ /* 0x000fe20003f05270 */
[----:B------:R-:W-:Y:S08]  /*66f0*/  BSSY.RECONVERGENT B0, `(.L_x_103) ;  /* 0x000004e000007945 */ /* 0x000ff00003800200 */
[----:B------:R-:W1:Y:S02]  /*6700*/  LDTM.16dp256bit.x4 R4, tmem[UR4] ;  /* 0x00000004000479ee */ /* 0x000e640008120000 */
[C---:B-1----:R-:W-:Y:S01]  /*6710*/  FMUL R0, R24.reuse, R4 ;  /* 0x0000000418007220 */ /* 0x042fe20000400000 */
[----:B------:R-:W-:Y:S02]  /*6720*/  HADD2.F32 R4, -RZ, R28.H1_H1 ;  /* 0x3000001cff047230 */ /* 0x000fe40000004100 */
[----:B------:R-:W-:Y:S01]  /*6730*/  FMUL R2, R24, R5 ;  /* 0x0000000518027220 */ /* 0x000fe20000400000 */
[--C-:B------:R-:W-:Y:S02]  /*6740*/  HADD2.F32 R5, -RZ, R29.reuse.H0_H0 ;  /* 0x2000001dff057230 */ /* 0x100fe40000004100 */
[----:B------:R-:W-:Y:S01]  /*6750*/  FFMA R0, R26, R3, R0 ;  /* 0x000000031a007223 */ /* 0x000fe20000000000 */
[----:B------:R-:W-:Y:S01]  /*6760*/  FMUL R3, R24, R6 ;  /* 0x0000000618037220 */ /* 0x000fe20000400000 */
[----:B------:R-:W-:Y:S02]  /*6770*/  HADD2.F32 R6, -RZ, R29.H1_H1 ;  /* 0x3000001dff067230 */ /* 0x000fe40000004100 */
[----:B------:R-:W-:Y:S01]  /*6780*/  FFMA R2, R26, R4, R2 ;  /* 0x000000041a027223 */ /* 0x000fe20000000002 */
[----:B------:R-:W-:Y:S01]  /*6790*/  FMUL R7, R24, R7 ;  /* 0x0000000718077220 */ /* 0x000fe20000400000 */
[----:B------:R-:W-:Y:S01]  /*67a0*/  FFMA R3, R26, R5, R3 ;  /* 0x000000051a037223 */ /* 0x000fe20000000003 */
[C---:B------:R-:W-:Y:S01]  /*67b0*/  FMUL R4, R24.reuse, R8 ;  /* 0x0000000818047220 */ /* 0x040fe20000400000 */
[----:B------:R-:W-:Y:S01]  /*67c0*/  FMUL R5, R24, R9 ;  /* 0x0000000918057220 */ /* 0x000fe20000400000 */
[----:B------:R-:W-:Y:S01]  /*67d0*/  F2FP.F16.F32.PACK_AB R32, R2, R0 ;  /* 0x000000000220723e */ /* 0x000fe200000000ff */
[C---:B------:R-:W-:Y:S01]  /*67e0*/  FFMA R7, R26.reuse, R6, R7 ;  /* 0x000000061a077223 */ /* 0x040fe20000000007 */
[----:B------:R-:W-:Y:S02]  /*67f0*/  HADD2.F32 R0, -RZ, R30.H1_H1 ;  /* 0x3000001eff007230 */ /* 0x000fe40000004100 */
[----:B------:R-:W-:Y:S01]  /*6800*/  FFMA R4, R26, R20, R4 ;  /* 0x000000141a047223 */ /* 0x000fe20000000004 */
[--C-:B------:R-:W-:Y:S02]  /*6810*/  HADD2.F32 R2, -RZ, R31.reuse.H0_H0 ;  /* 0x2000001fff027230 */ /* 0x100fe40000004100 */
[----:B------:R-:W-:Y:S01]  /*6820*/  FMUL R6, R24, R10 ;  /* 0x0000000a18067220 */ /* 0x000fe20000400000 */
[----:B------:R-:W-:Y:S01]  /*6830*/  F2FP.F16.F32.PACK_AB R33, R7, R3 ;  /* 0x000000030721723e */ /* 0x000fe200000000ff */
[----:B------:R-:W-:Y:S02]  /*6840*/  HADD2.F32 R3, -RZ, R31.H1_H1 ;  /* 0x3000001fff037230 */ /* 0x000fe40000004100 */
[----:B------:R-:W-:Y:S01]  /*6850*/  FFMA R5, R26, R0, R5 ;  /* 0x000000001a057223 */ /* 0x000fe20000000005 */
[C---:B------:R-:W-:Y:S01]  /*6860*/  FMUL R11, R24.reuse, R11 ;  /* 0x0000000b180b7220 */ /* 0x040fe20000400000 */
[--C-:B----4-:R-:W-:Y:S02]  /*6870*/  HADD2.F32 R7, -RZ, R36.reuse.H0_H0 ;  /* 0x20000024ff077230 */ /* 0x110fe40000004100 */
[C---:B------:R-:W-:Y:S01]  /*6880*/  FMUL R8, R24.reuse, R12 ;  /* 0x0000000c18087220 */ /* 0x040fe20000400000 */
[----:B------:R-:W-:Y:S02]  /*6890*/  HADD2.F32 R0, -RZ, R36.H1_H1 ;  /* 0x30000024ff007230 */ /* 0x000fe40000004100 */
[----:B------:R-:W-:Y:S01]  /*68a0*/  FMUL R9, R24, R13 ;  /* 0x0000000d18097220 */ /* 0x000fe20000400000 */
[C---:B------:R-:W-:Y:S01]  /*68b0*/  FFMA R6, R26.reuse, R2, R6 ;  /* 0x000000021a067223 */ /* 0x040fe20000000006 */
[C---:B------:R-:W-:Y:S01]  /*68c0*/  FFMA R11, R26.reuse, R3, R11 ;  /* 0x000000031a0b7223 */ /* 0x040fe2000000000b */
[C---:B------:R-:W-:Y:S01]  /*68d0*/  FFMA R8, R26.reuse, R7, R8 ;  /* 0x000000071a087223 */ /* 0x040fe20000000008 */
[----:B------:R-:W-:Y:S01]  /*68e0*/  FFMA R9, R26, R0, R9 ;  /* 0x000000001a097223 */ /* 0x000fe20000000009 */
[--C-:B------:R-:W-:Y:S02]  /*68f0*/  HADD2.F32 R2, -RZ, R37.reuse.H0_H0 ;  /* 0x20000025ff027230 */ /* 0x100fe40000004100 */
[C---:B------:R-:W-:Y:S01]  /*6900*/  FMUL R10, R24.reuse, R14 ;  /* 0x0000000e180a7220 */ /* 0x040fe20000400000 */
[----:B------:R-:W-:Y:S02]  /*6910*/  HADD2.F32 R0, -RZ, R37.H1_H1 ;  /* 0x30000025ff007230 */ /* 0x000fe40000004100 */
[----:B------:R-:W-:Y:S01]  /*6920*/  FMUL R15, R24, R15 ;  /* 0x0000000f180f7220 */ /* 0x000fe20000400000 */
[----:B------:R-:W-:Y:S01]  /*6930*/  F2FP.F16.F32.PACK_AB R34, R5, R4 ;  /* 0x000000040522723e */ /* 0x000fe200000000ff */
[----:B------:R-:W-:Y:S01]  /*6940*/  FFMA R10, R26, R2, R10 ;  /* 0x000000021a0a7223 */ /* 0x000fe2000000000a */
[----:B------:R-:W-:Y:S01]  /*6950*/  FMUL R12, R24, R16 ;  /* 0x00000010180c7220 */ /* 0x000fe20000400000 */
[----:B------:R-:W-:Y:S01]  /*6960*/  FFMA R15, R26, R0, R15 ;  /* 0x000000001a0f7223 */ /* 0x000fe2000000000f */
[--C-:B------:R-:W-:Y:S01]  /*6970*/  HADD2.F32 R0, -RZ, R38.reuse.H0_H0 ;  /* 0x20000026ff007230 */ /* 0x100fe20000004100 */
[----:B------:R-:W-:Y:S01]  /*6980*/  MOV R5, UR46 ;  /* 0x0000002e00057c02 */ /* 0x000fe20008000f00 */
[----:B------:R-:W-:Y:S02]  /*6990*/  HADD2.F32 R2, -RZ, R38.H1_H1 ;  /* 0x30000026ff027230 */ /* 0x000fe40000004100 */
[C---:B------:R-:W-:Y:S01]  /*69a0*/  FMUL R13, R24.reuse, R17 ;  /* 0x00000011180d7220 */ /* 0x040fe20000400000 */
[--C-:B------:R-:W-:Y:S02]  /*69b0*/  HADD2.F32 R3, -RZ, R39.reuse.H0_H0 ;  /* 0x20000027ff037230 */ /* 0x100fe40000004100 */
[C---:B------:R-:W-:Y:S01]  /*69c0*/  FMUL R14, R24.reuse, R18 ;  /* 0x00000012180e7220 */ /* 0x040fe20000400000 */
[----:B------:R-:W-:Y:S02]  /*69d0*/  HADD2.F32 R4, -RZ, R39.H1_H1 ;  /* 0x30000027ff047230 */ /* 0x000fe40000004100 */
[----:B------:R-:W-:Y:S01]  /*69e0*/  FMUL R19, R24, R19 ;  /* 0x0000001318137220 */ /* 0x000fe20000400000 */
[C---:B------:R-:W-:Y:S01]  /*69f0*/  FFMA R12, R26.reuse, R0, R12 ;  /* 0x000000001a0c7223 */ /* 0x040fe2000000000c */
[----:B------:R-:W-:Y:S01]  /*6a00*/  LEA R5, R5, R44, 0xb ;  /* 0x0000002c05057211 */ /* 0x000fe200078e58ff */
[C---:B------:R-:W-:Y:S01]  /*6a10*/  FFMA R13, R26.reuse, R2, R13 ;  /* 0x000000021a0d7223 */ /* 0x040fe2000000000d */
[C---:B------:R-:W-:Y:S01]  /*6a20*/  FFMA R14, R26.reuse, R3, R14 ;  /* 0x000000031a0e7223 */ /* 0x040fe2000000000e */
[----:B------:R-:W-:Y:S01]  /*6a30*/  FFMA R19, R26, R4, R19 ;  /* 0x000000041a137223 */ /* 0x000fe20000000013 */
[----:B------:R-:W-:Y:S02]  /*6a40*/  F2FP.F16.F32.PACK_AB R35, R11, R6 ;  /* 0x000000060b23723e */ /* 0x000fe400000000ff */
[----:B------:R-:W-:Y:S02]  /*6a50*/  LEA R5, R5, UR44, 0x1 ;  /* 0x0000002c05057c11 */ /* 0x000fe4000f8e08ff */
[----:B------:R-:W-:Y:S02]  /*6a60*/  F2FP.F16.F32.PACK_AB R8, R9, R8 ;  /* 0x000000080908723e */ /* 0x000fe400000000ff */
[----:B------:R-:W-:Y:S01]  /*6a70*/  F2FP.F16.F32.PACK_AB R9, R15, R10 ;  /* 0x0000000a0f09723e */ /* 0x000fe200000000ff */
[----:B------:R1:W-:Y:S01]  /*6a80*/  STSM.16.M88.4 [R5+0x200], R32 ;  /* 0x0002002005007844 */ /* 0x0003e20000000200 */
[----:B------:R-:W-:Y:S02]  /*6a90*/  F2FP.F16.F32.PACK_AB R10, R13, R12 ;  /* 0x0000000c0d0a723e */ /* 0x000fe400000000ff */
[----:B------:R-:W-:Y:S02]  /*6aa0*/  F2FP.F16.F32.PACK_AB R11, R19, R14 ;  /* 0x0000000e130b723e */ /* 0x000fe400000000ff */
[----:B------:R-:W-:Y:S05]  /*6ab0*/  IADD3 R0, PT, PT, R62, 0x200, R5 ;  /* 0x000002003e007810 */ /* 0x000fea0007ffe005 */
[----:B------:R1:W-:Y:S01]  /*6ac0*/  STSM.16.M88.4 [R0], R8 ;  /* 0x0000000800007844 */ /* 0x0003e20000000200 */
[----:B------:R-:W-:Y:S01]  /*6ad0*/  @!PT LDS RZ, [RZ] ;  /* 0x00000000fffff984 */ /* 0x000fe20000000800 */
[----:B------:R-:W-:Y:S01]  /*6ae0*/  @!PT LDS RZ, [RZ] ;  /* 0x00000000fffff984 */ /* 0x000fe20000000800 */
[----:B------:R-:W-:Y:S01]  /*6af0*/  @!PT LDS RZ, [RZ] ;  /* 0x00000000fffff984 */ /* 0x000fe20000000800 */
[----:B------:R-:W-:Y:S01]  /*6b00*/  @!PT LDS RZ, [RZ] ;  /* 0x00000000fffff984 */ /* 0x000fe20000000800 */
[----:B------:R2:W-:Y:S07]  /*6b10*/  MEMBAR.ALL.CTA ;  /* 0x0000000000007992 */ /* 0x0005ee0000008000 */
[----:B--2---:R-:W2:Y:S02]  /*6b20*/  FENCE.VIEW.ASYNC.S ;  /* 0x00000000000073c6 */ /* 0x004ea40000000000 */
[----:B--2---:R-:W-:Y:S06]  /*6b30*/  BAR.SYNC.DEFER_BLOCKING 0x1, 0x80 ;  /* 0x0042000000007b1d */ /* 0x004fec0000010000 */
[----:B------:R-:W-:Y:S05]  /*6b40*/  @P0 BRA `(.L_x_104) ;  /* 0x0000000000200947 */ /* 0x000fea0003800000 */
[----:B------:R-:W2:Y:S01]  /*6b50*/  LDCU.64 UR6, c[0x0][0x348] ;  /* 0x00006900ff0677ac */ /* 0x000ea20008000a00 */
[----:B------:R-:W-:Y:S01]  /*6b60*/  ULEA UR5, UR46, UR44, 0xc ;  /* 0x0000002c2e057291 */ /* 0x000fe2000f8e60ff */
[----:B------:R-:W-:Y:S03]  /*6b70*/  UMOV UR51, UR36 ;  /* 0x0000002400337c82 */ /* 0x000fe60008000000 */
[----:B------:R-:W-:Y:S02]  /*6b80*/  UIADD3 UR48, UPT, UPT, UR5, 0x200, URZ ;  /* 0x0000020005307890 */ /* 0x000fe4000fffe0ff */
[----:B--2---:R-:W-:Y:S04]  /*6b90*/  UIADD3 UR4, UP0, UPT, UR6, 0x680, URZ ;  /* 0x0000068006047890 */ /* 0x004fe8000ff1e0ff */
[----:B------:R-:W-:Y:S09]  /*6ba0*/  UIADD3.X UR5, UPT, UPT, URZ, UR7, URZ, UP0, !UPT ;  /* 0x00000007ff057290 */ /* 0x000ff200087fe4ff */
[----:B------:R2:W-:Y:S02]  /*6bb0*/  UTMASTG.3D [UR48], [UR4] ;  /* 0x00000030040073b5 */ /* 0x0005e40008010000 */
[----:B--2---:R0:W-:Y:S02]  /*6bc0*/  UTMACMDFLUSH ;  /* 0x00000000000079b7 */ /* 0x0041e40000000000 */
.L_x_104:
[----:B------:R-:W-:Y:S05]  /*6bd0*/  BSYNC.RECONVERGENT B0 ;  /* 0x0000000000007941 */ /* 0x000fea0003800200 */
.L_x_103:
[----:B------:R-:W-:Y:S01]  /*6be0*/  UIADD3 UR47, UPT, UPT, UR46, 0x1, URZ ;  /* 0x000000012e2f7890 */ /* 0x000fe2000fffe0ff */
[----:B------:R-:W-:Y:S03]  /*6bf0*/  BSSY.RECONVERGENT B0, `(.L_x_105) ;  /* 0x0000005000007945 */ /* 0x000fe60003800200 */
[----:B------:R-:W-:Y:S04]  /*6c00*/  UISETP.NE.AND UP0, UPT, UR47, 0x3, UPT ;  /* 0x000000032f00788c */ /* 0x000fe8000bf05270 */
[----:B------:R-:W-:Y:S01]  /*6c10*/  USEL UR45, UR47, URZ, UP0 ;  /* 0x000000ff2f2d7287 */ /* 0x000fe20008000000 */
[----:B------:R-:W-:Y:S11]  /*6c20*/  @P0 BRA `(.L_x_106) ;  /* 0x0000000000040947 */ /* 0x000ff60003800000 */
[----:B------:R-:W-:Y:S04]  /*6c30*/  DEPBAR.LE SB0, 0x1 ;  /* 0x000080400000791a */ /* 0x000fe80000000000 */
.L_x_106:
[----:B------:R-:W-:Y:S05]  /*6c40*/  BSYNC.RECONVERGENT B0 ;  /* 0x0000000000007941 */ /* 0x000fea0003800200 */
.L_x_105:
[----:B------:R-:W-:Y:S01]  /*6c50*/  BAR.SYNC.DEFER_BLOCKING 0x1, 0x80 ;  /* 0x0042000000007b1d */ /* 0x000fe20000010000 */
[----:B------:R-:W-:Y:S01]  /*6c60*/  ISETP.NE.AND P1, PT, R61, RZ, PT ;  /* 0x000000ff3d00720c */ /* 0x000fe20003f25270 */
[----:B------:R-:W-:Y:S01]  /*6c70*/  UISETP.NE.AND UP0, UPT, UR53, URZ, UPT ;  /* 0x000000ff3500728c */ /* 0x000fe2000bf05270 */
[----:B------:R-:W-:Y:S11]  /*6c80*/  LEA R2, R64, UR44, 0x3 ;  /* 0x0000002c40027c11 */ /* 0x000ff6000f8e18ff */
[----:B------:R-:W-:Y:S01]  /*6c90*/  @P1 SHF.L.U32 R3, R63, 0x1f, RZ ;  /* 0x0000001f3f031819 */ /* 0x000fe200000006ff */
[----:B------:R-:W-:Y:S06]  /*6ca0*/  BRA.U !UP0, `(.L_x_107) ;  /* 0x0000000108247547 */ /* 0x000fec000b800000 */
[----:B------:R-:W-:Y:S01]  /*6cb0*/  IMAD.U32 R4, RZ, RZ, UR52 ;  /* 0x00000034ff047e24 */ /* 0x000fe2000f8e00ff */
[----:B-1----:R-:W-:Y:S01]  /*6cc0*/  MOV R0, UR54 ;  /* 0x0000003600007c02 */ /* 0x002fe20008000f00 */
[----:B------:R-:W-:Y:S03]  /*6cd0*/  UIADD3 UR4, UPT, UPT, UR52, 0x1, URZ ;  /* 0x0000000134047890 */ /* 0x000fe6000fffe0ff */
[----:B------:R-:W-:Y:S01]  /*6ce0*/  @P1 LEA R4, R4, UR44, 0x3 ;  /* 0x0000002c04041c11 */ /* 0x000fe2000f8e18ff */
[----:B------:R-:W-:Y:S04]  /*6cf0*/  UISETP.NE.AND UP0, UPT, UR4, 0x3, UPT ;  /* 0x000000030400788c */ /* 0x000fe8000bf05270 */
[----:B------:R-:W-:Y:S01]  /*6d00*/  @P1 VIADD R4, R4, 0x78 ;  /* 0x0000007804041836 */ /* 0x000fe20000000000 */
[----:B------:R-:W-:Y:S04]  /*6d10*/  USEL UR52, UR4, URZ, UP0 ;  /* 0x000000ff04347287 */ /* 0x000fe80008000000 */
[----:B------:R-:W-:Y:S04]  /*6d20*/  @P1 PRMT R0, R0, 0x654, R4 ;  /* 0x0000065400001816 */ /* 0x000fe80000000004 */
[----:B------:R2:W-:Y:S04]  /*6d30*/  @P1 SYNCS.ARRIVE.TRANS64.RED.A1T0 RZ, [R0+URZ], RZ ;  /* 0x000000ff00ff19a7 */ /* 0x0005e800081004ff */
.L_x_107:
[----:B------:R-:W3:Y:S01]  /*6d40*/  @P1 SYNCS.PHASECHK.TRANS64.TRYWAIT P0, [R2+URZ+0x60], R3 ;  /* 0x00006003020015a7 */ /* 0x000ee200080011ff */
[----:B------:R-:W-:Y:S01]  /*6d50*/  BSSY B1, `(.L_x_108) ;  /* 0x0000013000017945 */ /* 0x000fe20003800000 */
[----:B---3--:R-:W-:Y:S03]  /*6d60*/  @P1 SEL R65, RZ, 0x1, !P0 ;  /* 0x00000001ff411807 */ /* 0x008fe60004000000 */
[----:B------:R-:W-:Y:S05]  /*6d70*/  @!P1 BRA `(.L_x_109) ;  /* 0x0000000000409947 */ /* 0x000fea0003800000 */
[----:B------:R-:W-:Y:S01]  /*6d80*/  ISETP.NE.AND P1, PT, R66, RZ, PT ;  /* 0x000000ff4200720c */ /* 0x000fe20003f25270 */
[----:B------:R-:W-:Y:S01]  /*6d90*/  BSSY B0, `(.L_x_110) ;  /* 0x0000009000007945 */ /* 0x000fe20003800000 */
[----:B------:R-:W-:Y:S11]  /*6da0*/  ISETP.NE.AND P0, PT, R65, RZ, PT ;  /* 0x000000ff4100720c */ /* 0x000ff60003f05270 */
[----:B------:R-:W-:Y:S05]  /*6db0*/  @P1 IMAD R3, R64, 0x800, R44 ;  /* 0x0000080040031824 */ /* 0x000fea00078e022c */
[----:B------:R-:W-:Y:S05]  /*6dc0*/  @P1 LEA R3, R3, UR44, 0x1 ;  /* 0x0000002c03031c11 */ /* 0x000fea000f8e08ff */
[----:B-12---:R-:W-:Y:S01]  /*6dd0*/  @P1 IMAD.IADD R0, R62, 0x1, R3 ;  /* 0x000000013e001824 */ /* 0x006fe200078e0203 */
[----:B------:R-:W-:Y:S06]  /*6de0*/  @P0 BRA `(.L_x_111) ;  /* 0x00000000000c0947 */ /* 0x000fec0003800000 */
[----:B------:R-:W-:Y:S04]  /*6df0*/  SHF.L.U32 R63, R63, 0x1f, RZ ;  /* 0x0000001f3f3f7819 */ /* 0x000fe800000006ff */
[----:B------:R-:W1:Y:S02]  /*6e00*/  SYNCS.PHASECHK.TRANS64.TRYWAIT P0, [R2+URZ+0x60], R63 ;  /* 0x0000603f020075a7 */ /* 0x000e6400080011ff */
[----:B-1----:R-:W-:Y:S05]  /*6e10*/  @!P0 BRA `(.L_x_112) ;  /* 0x0000001400808947 */ /* 0x002fea0003800000 */
.L_x_111:
[----:B------:R-:W-:Y:S05]  /*6e20*/  BSYNC B0 ;  /* 0x0000000000007941 */ /* 0x000fea0003800000 */
.L_x_110:
[----:B------:R-:W-:Y:S11]  /*6e30*/  ISETP.NE.AND P0, PT, R66, RZ, PT ;  /* 0x000000ff4200720c */ /* 0x000ff60003f05270 */
[----:B------:R-:W-:Y:S02]  /*6e40*/  @!UPT UIADD3 URZ, UPT, UPT, URZ, URZ, URZ ;  /* 0x000000fffffff290 */ /* 0x000fe4000fffe0ff */
[----:B------:R-:W-:Y:S05]  /*6e50*/  @P0 WARPSYNC.ALL ;  /* 0x0000000000000948 */ /* 0x000fea0003800000 */
[----:B------:R3:W4:Y:S04]  /*6e60*/  @P0 LDSM.16.M88.4 R28, [R3+0x200] ;  /* 0x00020000031c083b */ /* 0x0007280000000200 */
[----:B------:R3:W2:Y:S02]  /*6e70*/  @P0 LDSM.16.M88.4 R36, [R0+0x200] ;  /* 0x000200000024083b */ /* 0x0006a40000000200 */
.L_x_109:
[----:B------:R-:W-:Y:S05]  /*6e80*/  BSYNC B1 ;  /* 0x0000000000017941 */ /* 0x000fea0003800000 */
.L_x_108:
[----:B-123--:R-:W-:Y:S05]  /*6e90*/  VIADD R0, R25, 0x20 ;  /* 0x0000002019007836 */ /* 0x00efea0000000000 */
[----:B------:R-:W-:Y:S04]  /*6ea0*/  SHF.R.U32.HI R0, RZ, 0x15, R0 ;  /* 0x00000015ff007819 */ /* 0x000fe80000011600 */
[----:B------:R-:W-:Y:S11]  /*6eb0*/  LOP3.LUT P0, RZ, R0, 0x3, R46, 0x48, !PT ;  /* 0x0000000300ff7812 */ /* 0x000ff6000780482e */
[----:B------:R-:W-:Y:S02]  /*6ec0*/  @!UPT UIADD3 URZ, UPT, UPT, URZ, URZ, URZ ;  /* 0x000000fffffff290 */ /* 0x000fe4000fffe0ff */
[----:B------:R-:W-:Y:S05]  /*6ed0*/  @!P0 BRA `(.L_x_113) ;  /* 0x0000000000408947 */ /* 0x000fea0003800000 */
[----:B------:R-:W1:Y:S01]  /*6ee0*/  LDCU.64 UR8, c[0x4][0x70] ;  /* 0x01000e00ff0877ac */ /* 0x000e620008000a00 */
[----:B------:R-:W-:Y:S01]  /*6ef0*/  MOV R3, 0x0 ;  /* 0x0000000000037802 */ /* 0x000fe20000000f00 */
[----:B------:R-:W-:Y:S02]  /*6f00*/  HFMA2 R12, -RZ, RZ, 0, 5.9604644775390625e-08 ;  /* 0x00000001ff0c7431 */ /* 0x000fe400000001ff */
[----:B------:R-:W-:Y:S02]  /*6f10*/  IMAD.MOV.U32 R8, RZ, RZ, 0x192 ;  /* 0x00000192ff087424 */ /* 0x000fe400078e00ff */
[----:B------:R-:W-:Y:S01]  /*6f20*/  IMAD.MOV.U32 R13, RZ, RZ, RZ ;  /* 0x000000ffff0d7224 */ /* 0x000fe200078e00ff */
[----:B------:R-:W2:Y:S01]  /*6f30*/  LDCU.64 UR6, c[0x4][0x78] ;  /* 0x01000f00ff0677ac */ /* 0x000ea20008000a00 */
[----:B------:R-:W3:Y:S01]  /*6f40*/  LDC.64 R2, c[0x4][R3] ;  /* 0x0100000003027b82 */ /* 0x000ee20000000a00 */
[----:B------:R-:W5:Y:S01]  /*6f50*/  LDCU.64 UR4, c[0x4][0x10] ;  /* 0x01000200ff0477ac */ /* 0x000f620008000a00 */
[----:B-1----:R-:W-:Y:S01]  /*6f60*/  MOV R5, UR9 ;  /* 0x0000000900057c02 */ /* 0x002fe20008000f00 */
[----:B------:R-:W-:Y:S01]  /*6f70*/  IMAD.U32 R4, RZ, RZ, UR8 ;  /* 0x00000008ff047e24 */ /* 0x000fe2000f8e00ff */
[----:B--2---:R-:W-:Y:S01]  /*6f80*/  MOV R7, UR7 ;  /* 0x0000000700077c02 */ /* 0x004fe20008000f00 */
[----:B------:R-:W-:Y:S01]  /*6f90*/  IMAD.U32 R6, RZ, RZ, UR6 ;  /* 0x00000006ff067e24 */ /* 0x000fe2000f8e00ff */
[----:B-----5:R-:W-:Y:S01]  /*6fa0*/  MOV R11, UR5 ;  /* 0x00000005000b7c02 */ /* 0x020fe20008000f00 */
[----:B------:R-:W-:Y:S02]  /*6fb0*/  IMAD.U32 R10, RZ, RZ, UR4 ;  /* 0x00000004ff0a7e24 */ /* 0x000fe4000f8e00ff */
[----:B------:R-:W-:Y:S07]  /*6fc0*/  LEPC R20, `(.L_x_113) ;  /* 0x000000001014794e */ /* 0x000fee0000000000 */
[----:B---34-:R-:W-:Y:S05]  /*6fd0*/  CALL.ABS.NOINC R2 ;  /* 0x0000000002007343 */ /* 0x018fea0003c00000 */
.L_x_113:
[----:B------:R-:W-:Y:S01]  /*6fe0*/  ISETP.NE.AND P0, PT, R55, RZ, PT ;  /* 0x000000ff3700720c */ /* 0x000fe20003f05270 */
[----:B------:R-:W-:Y:S05]  /*6ff0*/  WARPSYNC.ALL ;  /* 0x0000000000007948 */ /* 0x000fea0003800000 */
[----:B------:R-:W-:Y:S01]  /*7000*/  R2UR UR4, R25 ;  /* 0x00000000190472ca */ /* 0x000fe200000e0000 */
[--C-:B----4-:R-:W-:Y:S01]  /*7010*/  HADD2.F32 R20, -RZ, R28.reuse.H0_H0 ;  /* 0x2000001cff147230 */ /* 0x110fe20000004100 */
[----:B------:R-:W-:Y:S01]  /*7020*/  BSSY.RECONVERGENT B0, `(.L_x_114) ;  /* 0x0000056000007945 */ /* 0x000fe20003800200 */
[----:B------:R-:W-:Y:S02]  /*7030*/  HADD2.F32 R21, -RZ, R28.H1_H1 ;  /* 0x3000001cff157230 */ /* 0x000fe40000004100 */
[--C-:B------:R-:W-:Y:S02]  /*7040*/  HADD2.F32 R25, -RZ, R29.reuse.H0_H0 ;  /* 0x2000001dff197230 */ /* 0x100fe40000004100 */
[----:B------:R-:W-:Y:S02]  /*7050*/  HADD2.F32 R28, -RZ, R30.H0_H0 ;  /* 0x2000001eff1c7230 */ /* 0x000fe40000004100 */
[--C-:B------:R-:W-:Y:S02]  /*7060*/  HADD2.F32 R32, -RZ, R36.reuse.H0_H0 ;  /* 0x20000024ff207230 */ /* 0x100fe40000004100 */
[----:B------:R-:W-:Y:S02]  /*7070*/  HADD2.F32 R33, -RZ, R36.H1_H1 ;  /* 0x30000024ff217230 */ /* 0x000fe40000004100 */
[----:B------:R-:W1:Y:S01]  /*7080*/  LDTM.16dp256bit.x4 R4, tmem[UR4+0x20] ;  /* 0x00002004000479ee */ /* 0x000e620008120000 */
[----:B------:R-:W-:Y:S01]  /*7090*/  NOP ;  /* 0x0000000000007918 */ /* 0x000fe20000000000 */
[----:B------:R-:W-:Y:S01]  /*70a0*/  R2UR UR4, R27 ;  /* 0x000000001b0472ca */ /* 0x000fe200000e0000 */
[----:B------:R-:W-:Y:S02]  /*70b0*/  HADD2.F32 R27, -RZ, R29.H1_H1 ;  /* 0x3000001dff1b7230 */ /* 0x000fe40000004100 */
[----:B------:R-:W-:Y:S02]  /*70c0*/  HADD2.F32 R29, -RZ, R30.H1_H1 ;  /* 0x3000001eff1d7230 */ /* 0x000fe40000004100 */
[--C-:B------:R-:W-:Y:S02]  /*70d0*/  HADD2.F32 R30, -RZ, R31.reuse.H0_H0 ;  /* 0x2000001fff1e7230 */ /* 0x100fe40000004100 */
[----:B------:R-:W-:Y:S02]  /*70e0*/  HADD2.F32 R31, -RZ, R31.H1_H1 ;  /* 0x3000001fff1f7230 */ /* 0x000fe40000004100 */
[--C-:B------:R-:W-:Y:S02]  /*70f0*/  HADD2.F32 R34, -RZ, R37.reuse.H0_H0 ;  /* 0x20000025ff227230 */ /* 0x100fe40000004100 */
[----:B------:R-:W-:Y:S02]  /*7100*/  HADD2.F32 R35, -RZ, R37.H1_H1 ;  /* 0x30000025ff237230 */ /* 0x000fe40000004100 */
[----:B------:R-:W-:Y:S01]  /*7110*/  UIADD3 UR4, UPT, UPT, UR4, 0xe0, URZ ;  /* 0x000000e004047890 */ /* 0x000fe2000fffe0ff */
[--C-:B------:R-:W-:Y:S02]  /*7120*/  HADD2.F32 R36, -RZ, R38.reuse.H0_H0 ;  /* 0x20000026ff247230 */ /* 0x100fe40000004100 */
[----:B------:R-:W-:Y:S01]  /*7130*/  HADD2.F32 R37, -RZ, R38.H1_H1 ;  /* 0x30000026ff257230 */ /* 0x000fe20000004100 */
[----:B------:R-:W-:Y:S01]  /*7140*/  UPRMT UR4, UR54, 0x654, UR4 ;  /* 0x0000065436047896 */ /* 0x000fe20008000004 */
[--C-:B------:R-:W-:Y:S02]  /*7150*/  HADD2.F32 R38, -RZ, R39.reuse.H0_H0 ;  /* 0x20000027ff267230 */ /* 0x100fe40000004100 */
[----:B------:R-:W-:Y:S02]  /*7160*/  HADD2.F32 R39, -RZ, R39.H1_H1 ;  /* 0x30000027ff277230 */ /* 0x000fe40000004100 */
[C---:B-1----:R-:W-:Y:S01]  /*7170*/  FMUL R4, R24.reuse, R4 ;  /* 0x0000000418047220 */ /* 0x042fe20000400000 */
[C---:B------:R-:W-:Y:S01]  /*7180*/  FMUL R5, R24.reuse, R5 ;  /* 0x0000000518057220 */ /* 0x040fe20000400000 */
[C---:B------:R-:W-:Y:S01]  /*7190*/  FMUL R6, R24.reuse, R6 ;  /* 0x0000000618067220 */ /* 0x040fe20000400000 */
[----:B------:R-:W-:Y:S01]  /*71a0*/  FMUL R7, R24, R7 ;  /* 0x0000000718077220 */ /* 0x000fe20000400000 */
[----:B------:R-:W-:Y:S01]  /*71b0*/  SYNCS.ARRIVE.TRANS64.RED.A1T0 RZ, [UR4], RZ ;  /* 0x000000ffffff79a7 */ /* 0x000fe20008100404 */
[C---:B------:R-:W-:Y:S01]  /*71c0*/  FFMA R4, R26.reuse, R20, R4 ;  /* 0x000000141a047223 */ /* 0x040fe20000000004 */
[C---:B------:R-:W-:Y:S01]  /*71d0*/  FFMA R5, R26.reuse, R21, R5 ;  /* 0x000000151a057223 */ /* 0x040fe20000000005 */
[C---:B------:R-:W-:Y:S01]  /*71e0*/  FFMA R6, R26.reuse, R25, R6 ;  /* 0x000000191a067223 */ /* 0x040fe20000000006 */
[----:B------:R-:W-:Y:S01]  /*71f0*/  FFMA R7, R26, R27, R7 ;  /* 0x0000001b1a077223 */ /* 0x000fe20000000007 */
[C---:B------:R-:W-:Y:S01]  /*7200*/  FMUL R8, R24.reuse, R8 ;  /* 0x0000000818087220 */ /* 0x040fe20000400000 */
[C---:B------:R-:W-:Y:S01]  /*7210*/  FMUL R9, R24.reuse, R9 ;  /* 0x0000000918097220 */ /* 0x040fe20000400000 */
[----:B------:R-:W-:Y:S01]  /*7220*/  F2FP.F16.F32.PACK_AB R4, R5, R4 ;  /* 0x000000040504723e */ /* 0x000fe200000000ff */
[----:B------:R-:W-:Y:S01]  /*7230*/  FMUL R10, R24, R10 ;  /* 0x0000000a180a7220 */ /* 0x000fe20000400000 */
[----:B------:R-:W-:Y:S01]  /*7240*/  F2FP.F16.F32.PACK_AB R5, R7, R6 ;  /* 0x000000060705723e */ /* 0x000fe200000000ff */
[C---:B------:R-:W-:Y:S01]  /*7250*/  FFMA R8, R26.reuse, R28, R8 ;  /* 0x0000001c1a087223 */ /* 0x040fe20000000008 */
[----:B------:R-:W-:Y:S01]  /*7260*/  FFMA R9, R26, R29, R9 ;  /* 0x0000001d1a097223 */ /* 0x000fe20000000009 */
[C---:B------:R-:W-:Y:S01]  /*7270*/  FMUL R11, R24.reuse, R11 ;  /* 0x0000000b180b7220 */ /* 0x040fe20000400000 */
[C---:B------:R-:W-:Y:S01]  /*7280*/  FMUL R0, R24.reuse, R12 ;  /* 0x0000000c18007220 */ /* 0x040fe20000400000 */
[----:B------:R-:W-:Y:S01]  /*7290*/  FMUL R2, R24, R13 ;  /* 0x0000000d18027220 */ /* 0x000fe20000400000 */
[----:B------:R-:W-:Y:S01]  /*72a0*/  FFMA R10, R26, R30, R10 ;  /* 0x0000001e1a0a7223 */ /* 0x000fe2000000000a */
[----:B------:R-:W-:Y:S01]  /*72b0*/  FMUL R3, R24, R14 ;  /* 0x0000000e18037220 */ /* 0x000fe20000400000 */
[----:B------:R-:W-:Y:S01]  /*72c0*/  F2FP.F16.F32.PACK_AB R6, R9, R8 ;  /* 0x000000080906723e */ /* 0x000fe200000000ff */
[----:B------:R-:W-:Y:S01]  /*72d0*/  FFMA R11, R26, R31, R11 ;  /* 0x0000001f1a0b7223 */ /* 0x000fe2000000000b */
[C---:B------:R-:W-:Y:S01]  /*72e0*/  FMUL R15, R24.reuse, R15 ;  /* 0x0000000f180f7220 */ /* 0x040fe20000400000 */
[----:B------:R-:W-:Y:S01]  /*72f0*/  FMUL R12, R24, R16 ;  /* 0x00000010180c7220 */ /* 0x000fe20000400000 */
[----:B------:R-:W-:Y:S01]  /*7300*/  FFMA R0, R26, R32, R0 ;  /* 0x000000201a007223 */ /* 0x000fe20000000000 */
[----:B------:R-:W-:Y:S01]  /*7310*/  MOV R8, UR45 ;  /* 0x0000002d00087c02 */ /* 0x000fe20008000f00 */
[----:B------:R-:W-:Y:S01]  /*7320*/  FMUL R13, R24, R17 ;  /* 0x00000011180d7220 */ /* 0x000fe20000400000 */
[----:B------:R-:W-:Y:S01]  /*7330*/  FFMA R2, R26, R33, R2 ;  /* 0x000000211a027223 */ /* 0x000fe20000000002 */
[----:B------:R-:W-:Y:S01]  /*7340*/  FMUL R14, R24, R18 ;  /* 0x00000012180e7220 */ /* 0x000fe20000400000 */
[C---:B------:R-:W-:Y:S01]  /*7350*/  FFMA R3, R26.reuse, R34, R3 ;  /* 0x000000221a037223 */ /* 0x040fe20000000003 */
[----:B------:R-:W-:Y:S01]  /*7360*/  FFMA R15, R26, R35, R15 ;  /* 0x000000231a0f7223 */ /* 0x000fe2000000000f */
[----:B------:R-:W-:Y:S01]  /*7370*/  FMUL R19, R24, R19 ;  /* 0x0000001318137220 */ /* 0x000fe20000400000 */
[----:B------:R-:W-:Y:S01]  /*7380*/  FFMA R12, R26, R36, R12 ;  /* 0x000000241a0c7223 */ /* 0x000fe2000000000c */
        /* <DEDUP_REMOVED lines=22> */
[----:B------:R-:W-:Y:S02]  /*74f0*/  ULEA UR5, UR45, UR44, 0xc ;  /* 0x0000002c2d057291 */ /* 0x000fe4000f8e60ff */
[----:B------:R-:W-:Y:S02]  /*7500*/  UIADD3 UR9, UPT, UPT, UR49, 0x20, URZ ;  /* 0x0000002031097890 */ /* 0x000fe4000fffe0ff */
[----:B------:R-:W-:Y:S01]  /*7510*/  UIADD3 UR8, UPT, UPT, UR5, 0x200, URZ ;  /* 0x0000020005087890 */ /* 0x000fe2000fffe0ff */
[----:B------:R-:W-:Y:S01]  /*7520*/  UMOV UR10, UR50 ;  /* 0x00000032000a7c82 */ /* 0x000fe20008000000 */
[----:B------:R-:W-:Y:S01]  /*7530*/  UMOV UR11, UR36 ;  /* 0x00000024000b7c82 */ /* 0x000fe20008000000 */
[----:B--2---:R-:W-:Y:S04]  /*7540*/  UIADD3 UR4, UP0, UPT, UR6, 0x680, URZ ;  /* 0x0000068006047890 */ /* 0x004fe8000ff1e0ff */
[----:B------:R-:W-:Y:S09]  /*7550*/  UIADD3.X UR5, UPT, UPT, URZ, UR7, URZ, UP0, !UPT ;  /* 0x00000007ff057290 */ /* 0x000ff200087fe4ff */
[----:B------:R2:W-:Y:S02]  /*7560*/  UTMASTG.3D [UR8], [UR4] ;  /* 0x00000008040073b5 */ /* 0x0005e40008010000 */
[----:B--2---:R0:W-:Y:S02]  /*7570*/  UTMACMDFLUSH ;  /* 0x00000000000079b7 */ /* 0x0041e40000000000 */
.L_x_115:
[----:B------:R-:W-:Y:S05]  /*7580*/  BSYNC.RECONVERGENT B0 ;  /* 0x0000000000007941 */ /* 0x000fea0003800200 */
.L_x_114:
[----:B------:R-:W-:Y:S01]  /*7590*/  UIADD3 UR4, UPT, UPT, UR45, 0x1, URZ ;  /* 0x000000012d047890 */ /* 0x000fe2000fffe0ff */
[----:B------:R-:W-:Y:S03]  /*75a0*/  BSSY.RECONVERGENT B0, `(.L_x_116) ;  /* 0x0000008000007945 */ /* 0x000fe60003800200 */
[----:B------:R-:W-:Y:S04]  /*75b0*/  UISETP.NE.AND UP0, UPT, UR4, 0x3, UPT ;  /* 0x000000030400788c */ /* 0x000fe8000bf05270 */
[----:B------:R-:W-:Y:S02]  /*75c0*/  UISETP.EQ.XOR UP1, UPT, UR47, 0x3, !UP0 ;  /* 0x000000032f00788c */ /* 0x000fe4000c722a70 */
[----:B------:R-:W-:Y:S02]  /*75d0*/  USEL UR46, UR4, URZ, UP0 ;  /* 0x000000ff042e7287 */ /* 0x000fe40008000000 */
[----:B------:R-:W-:Y:S04]  /*75e0*/  USEL UR5, URZ, 0x1, !UP1 ;  /* 0x00000001ff057887 */ /* 0x000fe8000c800000 */
[----:B------:R-:W-:Y:S01]  /*75f0*/  ULOP3.LUT UR55, UR55, UR5, URZ, 0x3c, !UPT ;  /* 0x0000000537377292 */ /* 0x000fe2000f8e3cff */
[----:B------:R-:W-:Y:S11]  /*7600*/  @P0 BRA `(.L_x_117) ;  /* 0x0000000000040947 */ /* 0x000ff60003800000 */
[----:B------:R-:W-:Y:S04]  /*7610*/  DEPBAR.LE SB0, 0x1 ;  /* 0x000080400000791a */ /* 0x000fe80000000000 */
.L_x_117:
[----:B------:R-:W-:Y:S05]  /*7620*/  BSYNC.RECONVERGENT B0 ;  /* 0x0000000000007941 */ /* 0x000fea0003800200 */
.L_x_116:
[----:B------:R-:W-:Y:S01]  /*7630*/  BAR.SYNC.DEFER_BLOCKING 0x1, 0x80 ;  /* 0x0042000000007b1d */ /* 0x000fe20000010000 */
[----:B------:R-:W-:Y:S01]  /*7640*/  UISETP.NE.AND UP0, UPT, UR53, -0x2, UPT ;  /* 0xfffffffe3500788c */ /* 0x000fe2000bf05270 */
[----:B------:R-:W-:Y:S08]  /*7650*/  IADD3 R22, PT, PT, R22, 0x1, RZ ;  /* 0x0000000116167810 */ /* 0x000ff00007ffe0ff */
[----:B------:R-:W-:Y:S05]  /*7660*/  BRA.U !UP0, `(.L_x_118) ;  /* 0x0000000108287547 */ /* 0x000fea000b800000 */
[----:B------:R-:W-:Y:S01]  /*7670*/  ISETP.NE.AND P0, PT, R61, RZ, PT ;  /* 0x000000ff3d00720c */ /* 0x000fe20003f05270 */
[----:B------:R-:W-:Y:S01]  /*7680*/  IMAD.U32 R2, RZ, RZ, UR52 ;  /* 0x00000034ff027e24 */ /* 0x000fe2000f8e00ff */
[----:B------:R-:W-:Y:S01]  /*7690*/  UIADD3 UR4, UPT, UPT, UR52, 0x1, URZ ;  /* 0x0000000134047890 */ /* 0x000fe2000fffe0ff */
[----:B------:R-:W-:Y:S03]  /*76a0*/  IMAD.U32 R0, RZ, RZ, UR54 ;  /* 0x00000036ff007e24 */ /* 0x000fe6000f8e00ff */
[----:B------:R-:W-:Y:S04]  /*76b0*/  UISETP.NE.AND UP0, UPT, UR4, 0x3, UPT ;  /* 0x000000030400788c */ /* 0x000fe8000bf05270 */
[----:B------:R-:W-:Y:S03]  /*76c0*/  USEL UR52, UR4, URZ, UP0 ;  /* 0x000000ff04347287 */ /* 0x000fe60008000000 */
[----:B------:R-:W-:Y:S05]  /*76d0*/  @P0 LEA R2, R2, UR44, 0x3 ;  /* 0x0000002c02020c11 */ /* 0x000fea000f8e18ff */
[----:B------:R-:W-:Y:S05]  /*76e0*/  @P0 VIADD R2, R2, 0x78 ;  /* 0x0000007802020836 */ /* 0x000fea0000000000 */
[----:B------:R-:W-:Y:S04]  /*76f0*/  @P0 PRMT R0, R0, 0x654, R2 ;  /* 0x0000065400000816 */ /* 0x000fe80000000002 */
[----:B------:R2:W-:Y:S03]  /*7700*/  @P0 SYNCS.ARRIVE.TRANS64.RED.A1T0 RZ, [R0+URZ], RZ ;  /* 0x000000ff00ff09a7 */ /* 0x0005e600081004ff */
.L_x_118:
[----:B------:R-:W-:Y:S01]  /*7710*/  R2UR UR6, R60 ;  /* 0x000000003c0672ca */ /* 0x000fe200000e0000 */
[----:B------:R-:W-:Y:S01]  /*7720*/  UIADD3 UR53, UPT, UPT, UR53, 0x2, URZ ;  /* 0x0000000235357890 */ /* 0x000fe2000fffe0ff */
[----:B------:R-:W-:Y:S02]  /*7730*/  R2UR UR5, R47 ;  /* 0x000000002f0572ca */ /* 0x000fe400000e0000 */
[----:B------:R-:W-:Y:S02]  /*7740*/  R2UR UR4, R48 ;  /* 0x00000000300472ca */ /* 0x000fe400000e0000 */
[----:B------:R-:W-:Y:S02]  /*7750*/  R2UR UR36, R58 ;  /* 0x000000003a2472ca */ /* 0x000fe400000e0000 */
[----:B------:R-:W-:Y:S02]  /*7760*/  ISETP.NE.AND P0, PT, R51, 0x2, PT ;  /* 0x000000023300780c */ /* 0x000fe40003f05270 */
[----:B------:R-:W-:Y:S02]  /*7770*/  ISETP.NE.AND P1, PT, R22, 0x4, PT ;  /* 0x000000041600780c */ /* 0x000fe40003f25270 */
[----:B------:R-:W-:Y:S01]  /*7780*/  SEL R2, RZ, 0x1, P0 ;  /* 0x00000001ff027807 */ /* 0x000fe20000000000 */
[----:B------:R-:W-:Y:S01]  /*7790*/  UISETP.NE.AND UP0, UPT, UR6, URZ, UPT ;  /* 0x000000ff0600728c */ /* 0x000fe2000bf05270 */
[----:B--2---:R-:W-:Y:S01]  /*77a0*/  SEL R0, RZ, 0x1, P1 ;  /* 0x00000001ff007807 */ /* 0x004fe20000800000 */
[----:B------:R-:W-:Y:S01]  /*77b0*/  UIADD3 UR26, UPT, UPT, UR37, UR5, URZ ;  /* 0x00000005251a7290 */ /* 0x000fe2000fffe0ff */
[----:B------:R-:W-:Y:S01]  /*77c0*/  LOP3.LUT R52, R52, R2, RZ, 0x3c, !PT ;  /* 0x0000000234347212 */ /* 0x000fe200078e3cff */
[----:B------:R-:W-:Y:S01]  /*77d0*/  UIADD3 UR25, UPT, UPT, UR38, UR4, URZ ;  /* 0x0000000426197290 */ /* 0x000fe2000fffe0ff */
[----:B------:R-:W-:Y:S02]  /*77e0*/  LOP3.LUT R53, R53, R0, RZ, 0x3c, !PT ;  /* 0x0000000035357212 */ /* 0x000fe400078e3cff */
[----:B------:R-:W-:Y:S02]  /*77f0*/  SEL R51, R51, RZ, P0 ;  /* 0x000000ff33337207 */ /* 0x000fe40000000000 */
[----:B------:R-:W-:Y:S01]  /*7800*/  SEL R22, R22, RZ, P1 ;  /* 0x000000ff16167207 */ /* 0x000fe20000800000 */
[----:B------:R-:W-:Y:S06]  /*7810*/  BRA.U UP0, `(.L_x_119) ;  /* 0xffffffdd005c7547 */ /* 0x000fec000b83ffff */
[----:B------:R-:W-:-:S13]  /*7820*/  R2UR UR4, R49 ;  /* 0x00000000310472ca */ /* 0x000fda00000e0000 */
[----:B------:R-:W-:-:S09]  /*7830*/  UISETP.NE.AND UP0, UPT, UR4, URZ, UPT ;  /* 0x000000ff0400728c */ /* 0x000fd2000bf05270 */
[----:B------:R-:W-:Y:S05]  /*7840*/  BRA.U !UP0, `(.L_x_120) ;  /* 0x0000000108487547 */ /* 0x000fea000b800000 */
[----:B------:R-:W2:Y:S02]  /*7850*/  LDCU.64 UR4, c[0x0][0x890] ;  /* 0x00011200ff0477ac */ /* 0x000ea40008000a00 */
[----:B--2---:R-:W-:-:S04]  /*7860*/  UISETP.NE.U32.AND UP0, UPT, UR4, URZ, UPT ;  /* 0x000000ff0400728c */ /* 0x004fc8000bf05070 */
[----:B------:R-:W-:-:S09]  /*7870*/  UISETP.NE.AND.EX UP0, UPT, UR5, URZ, UPT, UP0 ;  /* 0x000000ff0500728c */ /* 0x000fd2000bf05300 */
[----:B------:R-:W-:Y:S05]  /*7880*/  BRA.U UP0, `(.L_x_121) ;  /* 0x00000001000c7547 */ /* 0x000fea000b800000 */
[----:B------:R-:W-:-:S13]  /*7890*/  FSETP.NEU.AND P0, PT, R26, RZ, PT ;  /* 0x000000ff1a00720b */ /* 0x000fda0003f0d000 */
[----:B------:R-:W-:Y:S05]  /*78a0*/  @!P0 EXIT ;  /* 0x000000000000894d */ /* 0x000fea0003800000 */
[----:B------:R-:W-:Y:S05]  /*78b0*/  BRA `(.L_x_120) ;  /* 0x00000000002c7947 */ /* 0x000fea0003800000 */
.L_x_121:
[----:B------:R-:W-:Y:S01]  /*78c0*/  ISETP.NE.AND P0, PT, R50, RZ, PT ;  /* 0x000000ff3200720c */ /* 0x000fe20003f05270 */
[----:B------:R-:W-:-:S12]  /*78d0*/  BSSY.RECONVERGENT B0, `(.L_x_120) ;  /* 0x0000009000007945 */ /* 0x000fd80003800200 */
[----:B------:R-:W-:Y:S05]  /*78e0*/  @P0 BRA `(.L_x_122) ;  /* 0x0000000000140947 */ /* 0x000fea0003800000 */
[----:B------:R-:W2:Y:S02]  /*78f0*/  LDCU.64 UR4, c[0x0][0x888] ;  /* 0x00011100ff0477ac */ /* 0x000ea40008000a00 */
[----:B--2---:R-:W-:-:S04]  /*7900*/  ISETP.NE.U32.AND P0, PT, RZ, UR4, PT ;  /* 0x00000004ff007c0c */ /* 0x004fc8000bf05070 */
[----:B------:R-:W-:-:S13]  /*7910*/  ISETP.NE.AND.EX P0, PT, RZ, UR5, PT, P0 ;  /* 0x00000005ff007c0c */ /* 0x000fda000bf05300 */
[----:B------:R-:W-:Y:S05]  /*7920*/  @!P0 EXIT ;  /* 0x000000000000894d */ /* 0x000fea0003800000 */
[----:B------:R-:W-:Y:S05]  /*7930*/  BRA `(.L_x_123) ;  /* 0x0000000000087947 */ /* 0x000fea0003800000 */
.L_x_122:
[----:B------:R-:W-:-:S13]  /*7940*/  FSETP.NEU.AND P0, PT, R26, RZ, PT ;  /* 0x000000ff1a00720b */ /* 0x000fda0003f0d000 */
[----:B------:R-:W-:Y:S05]  /*7950*/  @!P0 EXIT ;  /* 0x000000000000894d */ /* 0x000fea0003800000 */
.L_x_123:
[----:B------:R-:W-:Y:S05]  /*7960*/  BSYNC.RECONVERGENT B0 ;  /* 0x0000000000007941 */ /* 0x000fea0003800200 */
.L_x_120:
[----:B------:R-:W-:Y:S01]  /*7970*/  ULEA UR4, UR52, UR44, 0x3 ;  /* 0x0000002c34047291 */ /* 0x000fe2000f8e18ff */
[----:B------:R-:W-:-:S04]  /*7980*/  DEPBAR.LE SB0, 0x0 ;  /* 0x000080000000791a */ /* 0x000fc80000000000 */
[----:B------:R-:W-:-:S04]  /*7990*/  UIADD3 UR4, UPT, UPT, UR4, 0x78, URZ ;  /* 0x0000007804047890 */ /* 0x000fc8000fffe0ff */
[----:B------:R-:W-:-:S09]  /*79a0*/  UPRMT UR4, UR54, 0x654, UR4 ;  /* 0x0000065436047896 */ /* 0x000fd20008000004 */
[----:B------:R-:W-:Y:S01]  /*79b0*/  SYNCS.ARRIVE.TRANS64.RED.A1T0 RZ, [UR4], RZ ;  /* 0x000000ffffff79a7 */ /* 0x000fe20008100404 */
[----:B------:R-:W-:Y:S05]  /*79c0*/  EXIT ;  /* 0x000000000000794d */ /* 0x000fea0003800000 */
.L_x_24:
[----:B--2---:R2:W3:Y:S02]  /*79d0*/  SYNCS.PHASECHK.TRANS64.TRYWAIT P0, [R0+URZ+0x110], R2 ;  /* 0x00011002000075a7 */ /* 0x0044e400080011ff */
[----:B---3--:R-:W-:Y:S05]  /*79e0*/  @!P0 NANOSLEEP.SYNCS 0x989680 ;  /* 0x009896800000895d */ /* 0x008fea0003900000 */
[----:B------:R-:W3:Y:S02]  /*79f0*/  @!P0 SYNCS.PHASECHK.TRANS64 P0, [R0+URZ+0x110], R2 ;  /* 0x00011002000085a7 */ /* 0x000ee400080010ff */
[----:B---3--:R-:W-:Y:S05]  /*7a00*/  @!P0 BRA `(.L_x_24) ;  /* 0xfffffffc00f08947 */ /* 0x008fea000383ffff */
[----:B------:R-:W-:Y:S05]  /*7a10*/  BRA `(.L_x_124) ;  /* 0xffffff9c00b47947 */ /* 0x000fea000383ffff */
.L_x_27:
[----:B-1----:R-:W-:-:S07]  /*7a20*/  MOV R0, UR33 ;  /* 0x0000002100007c02 */ /* 0x002fce0008000f00 */
.L_x_125:
[----:B-1----:R1:W2:Y:S02]  /*7a30*/  SYNCS.PHASECHK.TRANS64.TRYWAIT P0, [R0+URZ+0x30], R3 ;  /* 0x00003003000075a7 */ /* 0x0022a400080011ff */
[----:B--2---:R-:W-:Y:S05]  /*7a40*/  @!P0 NANOSLEEP.SYNCS 0x989680 ;  /* 0x009896800000895d */ /* 0x004fea0003900000 */
[----:B------:R-:W2:Y:S02]  /*7a50*/  @!P0 SYNCS.PHASECHK.TRANS64 P0, [R0+URZ+0x30], R3 ;  /* 0x00003003000085a7 */ /* 0x000ea400080010ff */
[----:B--2---:R-:W-:Y:S05]  /*7a60*/  @!P0 BRA `(.L_x_125) ;  /* 0xfffffffc00f08947 */ /* 0x004fea000383ffff */
[----:B------:R-:W-:Y:S05]  /*7a70*/  BRA `(.L_x_26) ;  /* 0xffffff9c00fc7947 */ /* 0x000fea000383ffff */
.L_x_34:
[----:B-1----:R-:W-:-:S07]  /*7a80*/  MOV R0, UR33 ;  /* 0x0000002100007c02 */ /* 0x002fce0008000f00 */
.L_x_126:
[----:B-1----:R1:W2:Y:S02]  /*7a90*/  SYNCS.PHASECHK.TRANS64.TRYWAIT P0, [R0+URZ+0x30], R3 ;  /* 0x00003003000075a7 */ /* 0x0022a400080011ff */
[----:B--2---:R-:W-:Y:S05]  /*7aa0*/  @!P0 NANOSLEEP.SYNCS 0x989680 ;  /* 0x009896800000895d */ /* 0x004fea0003900000 */
[----:B------:R-:W2:Y:S02]  /*7ab0*/  @!P0 SYNCS.PHASECHK.TRANS64 P0, [R0+URZ+0x30], R3 ;  /* 0x00003003000085a7 */ /* 0x000ea400080010ff */
[----:B--2---:R-:W-:Y:S05]  /*7ac0*/  @!P0 BRA `(.L_x_126) ;  /* 0xfffffffc00f08947 */ /* 0x004fea000383ffff */
[----:B------:R-:W-:Y:S05]  /*7ad0*/  BRA `(.L_x_33) ;  /* 0xffffffa000f07947 */ /* 0x000fea000383ffff */
.L_x_39:
[----:B-1----:R1:W2:Y:S02]  /*7ae0*/  SYNCS.PHASECHK.TRANS64.TRYWAIT P0, [R3+URZ+0xa0], R0 ;  /* 0x0000a000030075a7 */ /* 0x0022a400080011ff */
[----:B--2---:R-:W-:Y:S05]  /*7af0*/  @!P0 NANOSLEEP.SYNCS 0x989680 ;  /* 0x009896800000895d */ /* 0x004fea0003900000 */
[----:B------:R-:W2:Y:S02]  /*7b00*/  @!P0 SYNCS.PHASECHK.TRANS64 P0, [R3+URZ+0xa0], R0 ;  /* 0x0000a000030085a7 */ /* 0x000ea400080010ff */
[----:B--2---:R-:W-:Y:S05]  /*7b10*/  @!P0 BRA `(.L_x_39) ;  /* 0xfffffffc00f08947 */ /* 0x004fea000383ffff */
[----:B------:R-:W-:Y:S05]  /*7b20*/  BRA `(.L_x_127) ;  /* 0xffffffa400c47947 */ /* 0x000fea000383ffff */
.L_x_43:
[----:B------:R-:W-:-:S07]  /*7b30*/  MOV R0, UR4 ;  /* 0x0000000400007c02 */ /* 0x000fce0008000f00 */
.L_x_128:
[----:B-1----:R1:W2:Y:S02]  /*7b40*/  SYNCS.PHASECHK.TRANS64.TRYWAIT P0, [R0+URZ], R2 ;  /* 0x00000002000075a7 */ /* 0x0022a400080011ff */
[----:B--2---:R-:W-:Y:S05]  /*7b50*/  @!P0 NANOSLEEP.SYNCS 0x989680 ;  /* 0x009896800000895d */ /* 0x004fea0003900000 */
[----:B------:R-:W2:Y:S02]  /*7b60*/  @!P0 SYNCS.PHASECHK.TRANS64 P0, [R0+URZ], R2 ;  /* 0x00000002000085a7 */ /* 0x000ea400080010ff */
[----:B--2---:R-:W-:Y:S05]  /*7b70*/  @!P0 BRA `(.L_x_128) ;  /* 0xfffffffc00f08947 */ /* 0x004fea000383ffff */
[----:B------:R-:W-:Y:S05]  /*7b80*/  BRA `(.L_x_129) ;  /* 0xffffffac00707947 */ /* 0x000fea000383ffff */
.L_x_44:
[----:B------:R-:W-:-:S07]  /*7b90*/  MOV R0, UR5 ;  /* 0x0000000500007c02 */ /* 0x000fce0008000f00 */
.L_x_130:
[----:B-1----:R1:W2:Y:S02]  /*7ba0*/  SYNCS.PHASECHK.TRANS64.TRYWAIT P0, [R0+URZ], R3 ;  /* 0x00000003000075a7 */ /* 0x0022a400080011ff */
[----:B--2---:R-:W-:Y:S05]  /*7bb0*/  @!P0 NANOSLEEP.SYNCS 0x989680 ;  /* 0x009896800000895d */ /* 0x004fea0003900000 */
[----:B------:R-:W2:Y:S02]  /*7bc0*/  @!P0 SYNCS.PHASECHK.TRANS64 P0, [R0+URZ], R3 ;  /* 0x00000003000085a7 */ /* 0x000ea400080010ff */
[----:B--2---:R-:W-:Y:S05]  /*7bd0*/  @!P0 BRA `(.L_x_130) ;  /* 0xfffffffc00f08947 */ /* 0x004fea000383ffff */
[----:B------:R-:W-:Y:S05]  /*7be0*/  BRA `(.L_x_131) ;  /* 0xffffffac007c7947 */ /* 0x000fea000383ffff */
.L_x_45:
[----:B------:R-:W-:-:S07]  /*7bf0*/  MOV R0, UR5 ;  /* 0x0000000500007c02 */ /* 0x000fce0008000f00 */
.L_x_132:
[----:B-1----:R1:W2:Y:S02]  /*7c00*/  SYNCS.PHASECHK.TRANS64.TRYWAIT P0, [R0+URZ], R3 ;  /* 0x00000003000075a7 */ /* 0x0022a400080011ff */
[----:B--2---:R-:W-:Y:S05]  /*7c10*/  @!P0 NANOSLEEP.SYNCS 0x989680 ;  /* 0x009896800000895d */ /* 0x004fea0003900000 */
[----:B------:R-:W2:Y:S02]  /*7c20*/  @!P0 SYNCS.PHASECHK.TRANS64 P0, [R0+URZ], R3 ;  /* 0x00000003000085a7 */ /* 0x000ea400080010ff */
[----:B--2---:R-:W-:Y:S05]  /*7c30*/  @!P0 BRA `(.L_x_132) ;  /* 0xfffffffc00f08947 */ /* 0x004fea000383ffff */
[----:B------:R-:W-:Y:S05]  /*7c40*/  BRA `(.L_x_133) ;  /* 0xffffffac00887947 */ /* 0x000fea000383ffff */
.L_x_46:
[----:B------:R-:W-:-:S07]  /*7c50*/  MOV R0, UR5 ;  /* 0x0000000500007c02 */ /* 0x000fce0008000f00 */
.L_x_134:
[----:B-1----:R1:W2:Y:S02]  /*7c60*/  SYNCS.PHASECHK.TRANS64.TRYWAIT P0, [R0+URZ], R3 ;  /* 0x00000003000075a7 */ /* 0x0022a400080011ff */
[----:B--2---:R-:W-:Y:S05]  /*7c70*/  @!P0 NANOSLEEP.SYNCS 0x989680 ;  /* 0x009896800000895d */ /* 0x004fea0003900000 */
[----:B------:R-:W2:Y:S02]  /*7c80*/  @!P0 SYNCS.PHASECHK.TRANS64 P0, [R0+URZ], R3 ;  /* 0x00000003000085a7 */ /* 0x000ea400080010ff */
[----:B--2---:R-:W-:Y:S05]  /*7c90*/  @!P0 BRA `(.L_x_134) ;  /* 0xfffffffc00f08947 */ /* 0x004fea000383ffff */
[----:B------:R-:W-:Y:S05]  /*7ca0*/  BRA `(.L_x_135) ;  /* 0xffffffac00947947 */ /* 0x000fea000383ffff */
.L_x_47:
[----:B------:R-:W-:-:S07]  /*7cb0*/  MOV R0, UR5 ;  /* 0x0000000500007c02 */ /* 0x000fce0008000f00 */
.L_x_136:
[----:B-1----:R1:W2:Y:S02]  /*7cc0*/  SYNCS.PHASECHK.TRANS64.TRYWAIT P0, [R0+URZ], R3 ;  /* 0x00000003000075a7 */ /* 0x0022a400080011ff */
[----:B--2---:R-:W-:Y:S05]  /*7cd0*/  @!P0 NANOSLEEP.SYNCS 0x989680 ;  /* 0x009896800000895d */ /* 0x004fea0003900000 */
[----:B------:R-:W2:Y:S02]  /*7ce0*/  @!P0 SYNCS.PHASECHK.TRANS64 P0, [R0+URZ], R3 ;  /* 0x00000003000085a7 */ /* 0x000ea400080010ff */
[----:B--2---:R-:W-:Y:S05]  /*7cf0*/  @!P0 BRA `(.L_x_136) ;  /* 0xfffffffc00f08947 */ /* 0x004fea000383ffff */
[----:B------:R-:W-:Y:S05]  /*7d00*/  BRA `(.L_x_137) ;  /* 0xffffffac00a07947 */ /* 0x000fea000383ffff */
.L_x_50:
[----:B-1----:R1:W2:Y:S02]  /*7d10*/  SYNCS.PHASECHK.TRANS64.TRYWAIT P0, [R2+URZ+0x100], R4 ;  /* 0x00010004020075a7 */ /* 0x0022a400080011ff */
[----:B--2---:R-:W-:Y:S05]  /*7d20*/  @!P0 NANOSLEEP.SYNCS 0x989680 ;  /* 0x009896800000895d */ /* 0x004fea0003900000 */
[----:B------:R-:W2:Y:S02]  /*7d30*/  @!P0 SYNCS.PHASECHK.TRANS64 P0, [R2+URZ+0x100], R4 ;  /* 0x00010004020085a7 */ /* 0x000ea400080010ff */
[----:B--2---:R-:W-:Y:S05]  /*7d40*/  @!P0 BRA `(.L_x_50) ;  /* 0xfffffffc00f08947 */ /* 0x004fea000383ffff */
[----:B------:R-:W-:Y:S05]  /*7d50*/  BRA `(.L_x_138) ;  /* 0xffffffac00fc7947 */ /* 0x000fea000383ffff */
.L_x_51:
[----:B------:R-:W-:-:S07]  /*7d60*/  MOV R2, UR4 ;  /* 0x0000000400027c02 */ /* 0x000fce0008000f00 */
.L_x_139:
[----:B-1----:R1:W2:Y:S02]  /*7d70*/  SYNCS.PHASECHK.TRANS64.TRYWAIT P0, [R2+URZ+0xb0], R5 ;  /* 0x0000b005020075a7 */ /* 0x0022a400080011ff */
[----:B--2---:R-:W-:Y:S05]  /*7d80*/  @!P0 NANOSLEEP.SYNCS 0x989680 ;  /* 0x009896800000895d */ /* 0x004fea0003900000 */
[----:B------:R-:W2:Y:S02]  /*7d90*/  @!P0 SYNCS.PHASECHK.TRANS64 P0, [R2+URZ+0xb0], R5 ;  /* 0x0000b005020085a7 */ /* 0x000ea400080010ff */
[----:B--2---:R-:W-:Y:S05]  /*7da0*/  @!P0 BRA `(.L_x_139) ;  /* 0xfffffffc00f08947 */ /* 0x004fea000383ffff */
[----:B------:R-:W-:Y:S05]  /*7db0*/  BRA `(.L_x_140) ;  /* 0xffffffb0000c7947 */ /* 0x000fea000383ffff */
.L_x_52:
[----:B-1----:R1:W2:Y:S02]  /*7dc0*/  SYNCS.PHASECHK.TRANS64.TRYWAIT P1, [R2+URZ+0xa0], R4 ;  /* 0x0000a004020075a7 */ /* 0x0022a400080211ff */
[----:B--2---:R-:W-:Y:S05]  /*7dd0*/  @!P1 NANOSLEEP.SYNCS 0x989680 ;  /* 0x009896800000995d */ /* 0x004fea0003900000 */
[----:B------:R-:W2:Y:S02]  /*7de0*/  @!P1 SYNCS.PHASECHK.TRANS64 P1, [R2+URZ+0xa0], R4 ;  /* 0x0000a004020095a7 */ /* 0x000ea400080210ff */
[----:B--2---:R-:W-:Y:S05]  /*7df0*/  @!P1 BRA `(.L_x_52) ;  /* 0xfffffffc00f09947 */ /* 0x004fea000383ffff */
[----:B------:R-:W-:Y:S05]  /*7e00*/  BRA `(.L_x_141) ;  /* 0xffffffb0003c7947 */ /* 0x000fea000383ffff */
.L_x_55:
[----:B------:R-:W-:-:S07]  /*7e10*/  MOV R0, UR4 ;  /* 0x0000000400007c02 */ /* 0x000fce0008000f00 */
.L_x_142:
[----:B-1----:R1:W2:Y:S02]  /*7e20*/  SYNCS.PHASECHK.TRANS64.TRYWAIT P0, [R0+URZ+0xb0], R2 ;  /* 0x0000b002000075a7 */ /* 0x0022a400080011ff */
[----:B--2---:R-:W-:Y:S05]  /*7e30*/  @!P0 NANOSLEEP.SYNCS 0x989680 ;  /* 0x009896800000895d */ /* 0x004fea0003900000 */
[----:B------:R-:W2:Y:S02]  /*7e40*/  @!P0 SYNCS.PHASECHK.TRANS64 P0, [R0+URZ+0xb0], R2 ;  /* 0x0000b002000085a7 */ /* 0x000ea400080010ff */
[----:B--2---:R-:W-:Y:S05]  /*7e50*/  @!P0 BRA `(.L_x_142) ;  /* 0xfffffffc00f08947 */ /* 0x004fea000383ffff */
[----:B------:R-:W-:Y:S05]  /*7e60*/  BRA `(.L_x_54) ;  /* 0xffffffb000907947 */ /* 0x000fea000383ffff */
.L_x_62:
[----:B-1----:R1:W2:Y:S02]  /*7e70*/  SYNCS.PHASECHK.TRANS64.TRYWAIT P1, [R0+URZ+0xa0], R2 ;  /* 0x0000a002000075a7 */ /* 0x0022a400080211ff */
[----:B--2---:R-:W-:Y:S05]  /*7e80*/  @!P1 NANOSLEEP.SYNCS 0x989680 ;  /* 0x009896800000995d */ /* 0x004fea0003900000 */
[----:B------:R-:W2:Y:S02]  /*7e90*/  @!P1 SYNCS.PHASECHK.TRANS64 P1, [R0+URZ+0xa0], R2 ;  /* 0x0000a002000095a7 */ /* 0x000ea400080210ff */
[----:B--2---:R-:W-:Y:S05]  /*7ea0*/  @!P1 BRA `(.L_x_62) ;  /* 0xfffffffc00f09947 */ /* 0x004fea000383ffff */
[----:B------:R-:W-:Y:S05]  /*7eb0*/  BRA `(.L_x_143) ;  /* 0xffffffb800247947 */ /* 0x000fea000383ffff */
.L_x_63:
[----:B------:R-:W-:-:S07]  /*7ec0*/  MOV R2, UR46 ;  /* 0x0000002e00027c02 */ /* 0x000fce0008000f00 */
.L_x_144:
[----:B-1----:R1:W2:Y:S02]  /*7ed0*/  SYNCS.PHASECHK.TRANS64.TRYWAIT P0, [R2+URZ+0xe0], R0 ;  /* 0x0000e000020075a7 */ /* 0x0022a400080011ff */
[----:B--2---:R-:W-:Y:S05]  /*7ee0*/  @!P0 NANOSLEEP.SYNCS 0x989680 ;  /* 0x009896800000895d */ /* 0x004fea0003900000 */
[----:B------:R-:W2:Y:S02]  /*7ef0*/  @!P0 SYNCS.PHASECHK.TRANS64 P0, [R2+URZ+0xe0], R0 ;  /* 0x0000e000020085a7 */ /* 0x000ea400080010ff */
[----:B--2---:R-:W-:Y:S05]  /*7f00*/  @!P0 BRA `(.L_x_144) ;  /* 0xfffffffc00f08947 */ /* 0x004fea000383ffff */
[----:B------:R-:W-:Y:S05]  /*7f10*/  BRA `(.L_x_145) ;  /* 0xffffffb800747947 */ /* 0x000fea000383ffff */
.L_x_66:
[----:B------:R-:W-:Y:S07]  /*7f20*/  MOV R0, UR7 ;  /* 0x0000000700007c02 */ /* 0x000fee0008000f00 */
.L_x_146:
[----:B-1----:R1:W2:Y:S02]  /*7f30*/  SYNCS.PHASECHK.TRANS64.TRYWAIT P0, [R0+URZ], R2 ;  /* 0x00000002000075a7 */ /* 0x0022a400080011ff */
[----:B--2---:R-:W-:Y:S05]  /*7f40*/  @!P0 NANOSLEEP.SYNCS 0x989680 ;  /* 0x009896800000895d */ /* 0x004fea0003900000 */
[----:B------:R-:W2:Y:S02]  /*7f50*/  @!P0 SYNCS.PHASECHK.TRANS64 P0, [R0+URZ], R2 ;  /* 0x00000002000085a7 */ /* 0x000ea400080010ff */
[----:B--2---:R-:W-:Y:S05]  /*7f60*/  @!P0 BRA `(.L_x_146) ;  /* 0xfffffffc00f08947 */ /* 0x004fea000383ffff */
[----:B------:R-:W-:Y:S05]  /*7f70*/  BRA `(.L_x_65) ;  /* 0xffffffb800907947 */ /* 0x000fea000383ffff */
.L_x_69:
[----:B------:R-:W-:-:S07]  /*7f80*/  MOV R0, UR4 ;  /* 0x0000000400007c02 */ /* 0x000fce0008000f00 */
.L_x_147:
[----:B--2---:R2:W4:Y:S02]  /*7f90*/  SYNCS.PHASECHK.TRANS64.TRYWAIT P0, [R0+URZ], R2 ;  /* 0x00000002000075a7 */ /* 0x00452400080011ff */
[----:B----4-:R-:W-:Y:S05]  /*7fa0*/  @!P0 NANOSLEEP.SYNCS 0x989680 ;  /* 0x009896800000895d */ /* 0x010fea0003900000 */
[----:B------:R-:W4:Y:S02]  /*7fb0*/  @!P0 SYNCS.PHASECHK.TRANS64 P0, [R0+URZ], R2 ;  /* 0x00000002000085a7 */ /* 0x000f2400080010ff */
[----:B----4-:R-:W-:Y:S05]  /*7fc0*/  @!P0 BRA `(.L_x_147) ;  /* 0xfffffffc00f08947 */ /* 0x010fea000383ffff */
[----:B------:R-:W-:Y:S05]  /*7fd0*/  BRA `(.L_x_148) ;  /* 0xffffffbc00bc7947 */ /* 0x000fea000383ffff */
.L_x_70:
[----:B------:R-:W-:-:S07]  /*7fe0*/  MOV R0, UR5 ;  /* 0x0000000500007c02 */ /* 0x000fce0008000f00 */
.L_x_149:
[----:B-1----:R1:W2:Y:S02]  /*7ff0*/  SYNCS.PHASECHK.TRANS64.TRYWAIT P0, [R0+URZ], R3 ;  /* 0x00000003000075a7 */ /* 0x0022a400080011ff */
[----:B--2---:R-:W-:Y:S05]  /*8000*/  @!P0 NANOSLEEP.SYNCS 0x989680 ;  /* 0x009896800000895d */ /* 0x004fea0003900000 */
[----:B------:R-:W2:Y:S02]  /*8010*/  @!P0 SYNCS.PHASECHK.TRANS64 P0, [R0+URZ], R3 ;  /* 0x00000003000085a7 */ /* 0x000ea400080010ff */
[----:B--2---:R-:W-:Y:S05]  /*8020*/  @!P0 BRA `(.L_x_149) ;  /* 0xfffffffc00f08947 */ /* 0x004fea000383ffff */
[----:B------:R-:W-:Y:S05]  /*8030*/  BRA `(.L_x_150) ;  /* 0xffffffbc00c87947 */ /* 0x000fea000383ffff */
.L_x_71:
[----:B------:R-:W-:-:S07]  /*8040*/  MOV R0, UR5 ;  /* 0x0000000500007c02 */ /* 0x000fce0008000f00 */
.L_x_151:
[----:B-1----:R1:W2:Y:S02]  /*8050*/  SYNCS.PHASECHK.TRANS64.TRYWAIT P0, [R0+URZ], R3 ;  /* 0x00000003000075a7 */ /* 0x0022a400080011ff */
[----:B--2---:R-:W-:Y:S05]  /*8060*/  @!P0 NANOSLEEP.SYNCS 0x989680 ;  /* 0x009896800000895d */ /* 0x004fea0003900000 */
[----:B------:R-:W2:Y:S02]  /*8070*/  @!P0 SYNCS.PHASECHK.TRANS64 P0, [R0+URZ], R3 ;  /* 0x00000003000085a7 */ /* 0x000ea400080010ff */
[----:B--2---:R-:W-:Y:S05]  /*8080*/  @!P0 BRA `(.L_x_151) ;  /* 0xfffffffc00f08947 */ /* 0x004fea000383ffff */
[----:B------:R-:W-:Y:S05]  /*8090*/  BRA `(.L_x_152) ;  /* 0xffffffbc00d47947 */ /* 0x000fea000383ffff */
.L_x_72:
[----:B-1----:R-:W-:-:S07]  /*80a0*/  MOV R0, UR4 ;  /* 0x0000000400007c02 */ /* 0x002fce0008000f00 */
.L_x_153:
[----:B-1----:R1:W2:Y:S02]  /*80b0*/  SYNCS.PHASECHK.TRANS64.TRYWAIT P0, [R0+URZ], R2 ;  /* 0x00000002000075a7 */ /* 0x0022a400080011ff */
[----:B--2---:R-:W-:Y:S05]  /*80c0*/  @!P0 NANOSLEEP.SYNCS 0x989680 ;  /* 0x009896800000895d */ /* 0x004fea0003900000 */
[----:B------:R-:W2:Y:S02]  /*80d0*/  @!P0 SYNCS.PHASECHK.TRANS64 P0, [R0+URZ], R2 ;  /* 0x00000002000085a7 */ /* 0x000ea400080010ff */
[----:B--2---:R-:W-:Y:S05]  /*80e0*/  @!P0 BRA `(.L_x_153) ;  /* 0xfffffffc00f08947 */ /* 0x004fea000383ffff */
[----:B------:R-:W-:Y:S05]  /*80f0*/  BRA `(.L_x_154) ;  /* 0xffffffbc00e07947 */ /* 0x000fea000383ffff */
.L_x_77:
[----:B---3--:R3:W1:Y:S02]  /*8100*/  SYNCS.PHASECHK.TRANS64.TRYWAIT P0, [R12+URZ+0xa0], R0 ;  /* 0x0000a0000c0075a7 */ /* 0x00866400080011ff */
[----:B-1----:R-:W-:Y:S05]  /*8110*/  @!P0 NANOSLEEP.SYNCS 0x989680 ;  /* 0x009896800000895d */ /* 0x002fea0003900000 */
[----:B------:R-:W1:Y:S02]  /*8120*/  @!P0 SYNCS.PHASECHK.TRANS64 P0, [R12+URZ+0xa0], R0 ;  /* 0x0000a0000c0085a7 */ /* 0x000e6400080010ff */
[----:B-1----:R-:W-:Y:S05]  /*8130*/  @!P0 BRA `(.L_x_77) ;  /* 0xfffffffc00f08947 */ /* 0x002fea000383ffff */
[----:B------:R-:W-:Y:S05]  /*8140*/  BRA `(.L_x_155) ;  /* 0xffffffc000f07947 */ /* 0x000fea000383ffff */
.L_x_80:
[----:B-1----:R-:W-:Y:S07]  /*8150*/  MOV R0, UR24 ;  /* 0x0000001800007c02 */ /* 0x002fee0008000f00 */
.L_x_156:
[----:B-1----:R1:W2:Y:S02]  /*8160*/  SYNCS.PHASECHK.TRANS64.TRYWAIT P2, [R0+URZ+0x98], R6 ;  /* 0x00009806000075a7 */ /* 0x0022a400080411ff */
[----:B--2---:R-:W-:Y:S05]  /*8170*/  @!P2 NANOSLEEP.SYNCS 0x989680 ;  /* 0x009896800000a95d */ /* 0x004fea0003900000 */
[----:B------:R-:W2:Y:S02]  /*8180*/  @!P2 SYNCS.PHASECHK.TRANS64 P2, [R0+URZ+0x98], R6 ;  /* 0x000098060000a5a7 */ /* 0x000ea400080410ff */
[----:B--2---:R-:W-:Y:S05]  /*8190*/  @!P2 BRA `(.L_x_156) ;  /* 0xfffffffc00f0a947 */ /* 0x004fea000383ffff */
[----:B------:R-:W-:Y:S05]  /*81a0*/  BRA `(.L_x_79) ;  /* 0xffffffc800547947 */ /* 0x000fea000383ffff */
.L_x_83:
[----:B------:R-:W-:Y:S07]  /*81b0*/  MOV R0, UR4 ;  /* 0x0000000400007c02 */ /* 0x000fee0008000f00 */
.L_x_157:
[----:B-1----:R1:W2:Y:S02]  /*81c0*/  SYNCS.PHASECHK.TRANS64.TRYWAIT P0, [R0+URZ+0x78], R9 ;  /* 0x00007809000075a7 */ /* 0x0022a400080011ff */
[----:B--2---:R-:W-:Y:S05]  /*81d0*/  @!P0 NANOSLEEP.SYNCS 0x989680 ;  /* 0x009896800000895d */ /* 0x004fea0003900000 */
[----:B------:R-:W2:Y:S02]  /*81e0*/  @!P0 SYNCS.PHASECHK.TRANS64 P0, [R0+URZ+0x78], R9 ;  /* 0x00007809000085a7 */ /* 0x000ea400080010ff */
[----:B--2---:R-:W-:Y:S05]  /*81f0*/  @!P0 BRA `(.L_x_157) ;  /* 0xfffffffc00f08947 */ /* 0x004fea000383ffff */
[----:B------:R-:W-:Y:S05]  /*8200*/  BRA `(.L_x_158) ;  /* 0xffffffc800b47947 */ /* 0x000fea000383ffff */
.L_x_84:
[----:B------:R-:W-:Y:S07]  /*8210*/  MOV R6, UR5 ;  /* 0x0000000500067c02 */ /* 0x000fee0008000f00 */
.L_x_159:
[----:B-1----:R1:W2:Y:S02]  /*8220*/  SYNCS.PHASECHK.TRANS64.TRYWAIT P0, [R6+URZ+0x78], R0 ;  /* 0x00007800060075a7 */ /* 0x0022a400080011ff */
[----:B--2---:R-:W-:Y:S05]  /*8230*/  @!P0 NANOSLEEP.SYNCS 0x989680 ;  /* 0x009896800000895d */ /* 0x004fea0003900000 */
[----:B------:R-:W2:Y:S02]  /*8240*/  @!P0 SYNCS.PHASECHK.TRANS64 P0, [R6+URZ+0x78], R0 ;  /* 0x00007800060085a7 */ /* 0x000ea400080010ff */
[----:B--2---:R-:W-:Y:S05]  /*8250*/  @!P0 BRA `(.L_x_159) ;  /* 0xfffffffc00f08947 */ /* 0x004fea000383ffff */
[----:B------:R-:W-:Y:S05]  /*8260*/  BRA `(.L_x_160) ;  /* 0xffffffcc00107947 */ /* 0x000fea000383ffff */
.L_x_86:
[----:B------:R-:W-:-:S07]  /*8270*/  MOV R0, UR4 ;  /* 0x0000000400007c02 */ /* 0x000fce0008000f00 */
.L_x_161:
[----:B-1----:R1:W2:Y:S02]  /*8280*/  SYNCS.PHASECHK.TRANS64.TRYWAIT P0, [R0+URZ], R2 ;  /* 0x00000002000075a7 */ /* 0x0022a400080011ff */
[----:B--2---:R-:W-:Y:S05]  /*8290*/  @!P0 NANOSLEEP.SYNCS 0x989680 ;  /* 0x009896800000895d */ /* 0x004fea0003900000 */
[----:B------:R-:W2:Y:S02]  /*82a0*/  @!P0 SYNCS.PHASECHK.TRANS64 P0, [R0+URZ], R2 ;  /* 0x00000002000085a7 */ /* 0x000ea400080010ff */
[----:B--2---:R-:W-:Y:S05]  /*82b0*/  @!P0 BRA `(.L_x_161) ;  /* 0xfffffffc00f08947 */ /* 0x004fea000383ffff */
[----:B------:R-:W-:Y:S05]  /*82c0*/  BRA `(.L_x_162) ;  /* 0xffffffcc00a07947 */ /* 0x000fea000383ffff */
.L_x_87:
[----:B------:R-:W-:-:S07]  /*82d0*/  MOV R0, UR5 ;  /* 0x0000000500007c02 */ /* 0x000fce0008000f00 */
.L_x_163:
[----:B-1----:R1:W2:Y:S02]  /*82e0*/  SYNCS.PHASECHK.TRANS64.TRYWAIT P0, [R0+URZ], R2 ;  /* 0x00000002000075a7 */ /* 0x0022a400080011ff */
[----:B--2---:R-:W-:Y:S05]  /*82f0*/  @!P0 NANOSLEEP.SYNCS 0x989680 ;  /* 0x009896800000895d */ /* 0x004fea0003900000 */
[----:B------:R-:W2:Y:S02]  /*8300*/  @!P0 SYNCS.PHASECHK.TRANS64 P0, [R0+URZ], R2 ;  /* 0x00000002000085a7 */ /* 0x000ea400080010ff */
[----:B--2---:R-:W-:Y:S05]  /*8310*/  @!P0 BRA `(.L_x_163) ;  /* 0xfffffffc00f08947 */ /* 0x004fea000383ffff */
[----:B------:R-:W-:Y:S05]  /*8320*/  BRA `(.L_x_164) ;  /* 0xffffffcc00ac7947 */ /* 0x000fea000383ffff */
.L_x_89:
[----:B-1----:R1:W2:Y:S02]  /*8330*/  SYNCS.PHASECHK.TRANS64.TRYWAIT P0, [R0+URZ+0xa0], R2 ;  /* 0x0000a002000075a7 */ /* 0x0022a400080011ff */
[----:B--2---:R-:W-:Y:S05]  /*8340*/  @!P0 NANOSLEEP.SYNCS 0x989680 ;  /* 0x009896800000895d */ /* 0x004fea0003900000 */
[----:B------:R-:W2:Y:S02]  /*8350*/  @!P0 SYNCS.PHASECHK.TRANS64 P0, [R0+URZ+0xa0], R2 ;  /* 0x0000a002000085a7 */ /* 0x000ea400080010ff */
[----:B--2---:R-:W-:Y:S05]  /*8360*/  @!P0 BRA `(.L_x_89) ;  /* 0xfffffffc00f08947 */ /* 0x004fea000383ffff */
[----:B------:R-:W-:Y:S05]  /*8370*/  BRA `(.L_x_165) ;  /* 0xffffffd000987947 */ /* 0x000fea000383ffff */
.L_x_99:
[----:B-1----:R1:W3:Y:S02]  /*8380*/  SYNCS.PHASECHK.TRANS64.TRYWAIT P1, [R2+URZ+0x60], R4 ;  /* 0x00006004020075a7 */ /* 0x0022e400080211ff */
[----:B---3--:R-:W-:Y:S05]  /*8390*/  @!P1 NANOSLEEP.SYNCS 0x989680 ;  /* 0x009896800000995d */ /* 0x008fea0003900000 */
[----:B------:R-:W3:Y:S02]  /*83a0*/  @!P1 SYNCS.PHASECHK.TRANS64 P1, [R2+URZ+0x60], R4 ;  /* 0x00006004020095a7 */ /* 0x000ee400080210ff */
[----:B---3--:R-:W-:Y:S05]  /*83b0*/  @!P1 BRA `(.L_x_99) ;  /* 0xfffffffc00f09947 */ /* 0x008fea000383ffff */
[----:B------:R-:W-:Y:S05]  /*83c0*/  BRA `(.L_x_98) ;  /* 0xffffffe000087947 */ /* 0x000fea000383ffff */
.L_x_101:
[----:B-1----:R1:W2:Y:S02]  /*83d0*/  SYNCS.PHASECHK.TRANS64.TRYWAIT P0, [R27+URZ+0xc0], R3 ;  /* 0x0000c0031b0075a7 */ /* 0x0022a400080011ff */
[----:B--2---:R-:W-:Y:S05]  /*83e0*/  @!P0 NANOSLEEP.SYNCS 0x989680 ;  /* 0x009896800000895d */ /* 0x004fea0003900000 */
[----:B------:R-:W2:Y:S02]  /*83f0*/  @!P0 SYNCS.PHASECHK.TRANS64 P0, [R27+URZ+0xc0], R3 ;  /* 0x0000c0031b0085a7 */ /* 0x000ea400080010ff */
[----:B--2---:R-:W-:Y:S05]  /*8400*/  @!P0 BRA `(.L_x_101) ;  /* 0xfffffffc00f08947 */ /* 0x004fea000383ffff */
[----:B------:R-:W-:Y:S05]  /*8410*/  BRA `(.L_x_100) ;  /* 0xffffffe000587947 */ /* 0x000fea000383ffff */
.L_x_112:
[----:B-1----:R1:W2:Y:S02]  /*8420*/  SYNCS.PHASECHK.TRANS64.TRYWAIT P0, [R2+URZ+0x60], R63 ;  /* 0x0000603f020075a7 */ /* 0x0022a400080011ff */
[----:B--2---:R-:W-:Y:S05]  /*8430*/  @!P0 NANOSLEEP.SYNCS 0x989680 ;  /* 0x009896800000895d */ /* 0x004fea0003900000 */
[----:B------:R-:W2:Y:S02]  /*8440*/  @!P0 SYNCS.PHASECHK.TRANS64 P0, [R2+URZ+0x60], R63 ;  /* 0x0000603f020085a7 */ /* 0x000ea400080010ff */
[----:B--2---:R-:W-:Y:S05]  /*8450*/  @!P0 BRA `(.L_x_112) ;  /* 0xfffffffc00f08947 */ /* 0x004fea000383ffff */
[----:B------:R-:W-:Y:S05]  /*8460*/  BRA `(.L_x_111) ;  /* 0xffffffe8006c7947 */ /* 0x000fea000383ffff */
        .weak           $__internal_0_$__cuda_sm10x_tcgen05_guardrail_trap_col_being_dealloced_not_returned_by_alloc
        .type           $__internal_0_$__cuda_sm10x_tcgen05_guardrail_trap_col_being_dealloced_not_returned_by_alloc,@function
        .size           $__internal_0_$__cuda_sm10x_tcgen05_guardrail_trap_col_being_dealloced_not_returned_by_alloc,($__internal_1_$__cuda_sm10x_tcgen05_guardrail_trap_phase_invalid_during_alloc - $__internal_0_$__cuda_sm10x_tcgen05_guardrail_trap_col_being_dealloced_not_returned_by_alloc)
$__internal_0_$__cuda_sm10x_tcgen05_guardrail_trap_col_being_dealloced_not_returned_by_alloc:
[----:B------:R-:W-:Y:S05]  /*8470*/  BPT.TRAP 0x1 ;  /* 0x000000040000795c */ /* 0x000fea0000300000 */
[----:B------:R-:W-:-:S04]  /*8480*/  HFMA2 R3, -RZ, RZ, 0, 0 ;  /* 0x00000000ff037431 */ /* 0x000fc800000001ff */
[----:B------:R-:W-:Y:S05]  /*8490*/  RET.REL.NODEC R2 `(_ZN7cutlass13device_kernelINS_4gemm6kernel13GemmUniversalIN4cute5tupleIJiiiiEEENS1_10collective13CollectiveMmaINS1_35MainloopSm100TmaUmmaWarpSpecializedILi6ELi2ELi4ENS5_IJNS4_1CILi1EEENSA_ILi2EEESB_EEEEENS5_IJNSA_ILi64EEESF_NSA_ILi128EEEEEENS_6half_tENS5_IJlSB_lEEESI_SJ_NS4_8TiledMMAINS4_8MMA_AtomIJNS4_20SM100_MMA_F16BF16_SSISI_SI_fLi64ELi64ELNS4_4UMMA5MajorE0ELSO_0ELNSN_7ScaleInE0ELSP_0EEEEEENS4_6LayoutINS5_IJSB_SB_SB_EEENS5_IJNSA_ILi0EEESU_SU_EEEEENS5_IJNS4_10UnderscoreESX_SX_EEEEENS4_23SM90_TMA_LOAD_MULTICASTENS4_14ComposedLayoutINS4_7SwizzleILi3ELi4ELi3EEENS4_18smem_ptr_flag_bitsILi16EEENSS_INS5_IJNSA_ILi8EEESF_EEENS5_IJSF_SB_EEEEEEEvNS4_8identityENS4_13SM90_TMA_LOADES1A_vS1B_EENS_8epilogue10collective18CollectiveEpilogueINS1E_23Sm100TmaWarpSpecializedILi3ELi2ELi16ELb1ELb0EEEJSH_NS5_IJNSS_ISF_SB_EENSS_INSA_ILi32EEESB_EEEEESI_SJ_SI_SJ_NS1E_6fusion15FusionCallbacksIS1I_NS1N_17LinearCombinationISI_fSI_fLNS_15FloatRoundStyleE2EEESH_S1M_JEEENS4_5SM1004TMEM4LOAD26SM100_TMEM_LOAD_16dp256b4xES1C_NS11_INS12_ILi2ELi4ELi3EEES15_NSS_INS5_IJS16_S1K_EEENS5_IJS1K_SB_EEEEEEENS4_17SM75_U32x4_LDSM_NENS4_14SM90_TMA_STOREES21_NS4_17SM90_U32x4_STSM_NENS4_39AutoVectorizingCopyWithAssumedAlignmentILi128EEEEEEvvEEEEvNT_6ParamsE) ;  /* 0xffffff7802d87950 */ /* 0x000fea0003c3ffff */
        .weak           $__internal_1_$__cuda_sm10x_tcgen05_guardrail_trap_phase_invalid_during_alloc
        .type           $__internal_1_$__cuda_sm10x_tcgen05_guardrail_trap_phase_invalid_during_alloc,@function
        .size           $__internal_1_$__cuda_sm10x_tcgen05_guardrail_trap_phase_invalid_during_alloc,($__internal_2_$__cuda_sm10x_tcgen05_guardrail_trap_unallocated_columns_being_dealloced - $__internal_1_$__cuda_sm10x_tcgen05_guardrail_trap_phase_invalid_during_alloc)
$__internal_1_$__cuda_sm10x_tcgen05_guardrail_trap_phase_invalid_during_alloc:
[----:B------:R-:W-:Y:S05]  /*84a0*/  BPT.TRAP 0x1 ;  /* 0x000000040000795c */ /* 0x000fea0000300000 */
[----:B------:R-:W-:-:S04]  /*84b0*/  MOV R5, 0x0 ;  /* 0x0000000000057802 */ /* 0x000fc80000000f00 */
[----:B------:R-:W-:Y:S05]  /*84c0*/  RET.REL.NODEC R4 `(_ZN7cutlass13device_kernelINS_4gemm6kernel13GemmUniversalIN4cute5tupleIJiiiiEEENS1_10collective13CollectiveMmaINS1_35MainloopSm100TmaUmmaWarpSpecializedILi6ELi2ELi4ENS5_IJNS4_1CILi1EEENSA_ILi2EEESB_EEEEENS5_IJNSA_ILi64EEESF_NSA_ILi128EEEEEENS_6half_tENS5_IJlSB_lEEESI_SJ_NS4_8TiledMMAINS4_8MMA_AtomIJNS4_20SM100_MMA_F16BF16_SSISI_SI_fLi64ELi64ELNS4_4UMMA5MajorE0ELSO_0ELNSN_7ScaleInE0ELSP_0EEEEEENS4_6LayoutINS5_IJSB_SB_SB_EEENS5_IJNSA_ILi0EEESU_SU_EEEEENS5_IJNS4_10UnderscoreESX_SX_EEEEENS4_23SM90_TMA_LOAD_MULTICASTENS4_14ComposedLayoutINS4_7SwizzleILi3ELi4ELi3EEENS4_18smem_ptr_flag_bitsILi16EEENSS_INS5_IJNSA_ILi8EEESF_EEENS5_IJSF_SB_EEEEEEEvNS4_8identityENS4_13SM90_TMA_LOADES1A_vS1B_EENS_8epilogue10collective18CollectiveEpilogueINS1E_23Sm100TmaWarpSpecializedILi3ELi2ELi16ELb1ELb0EEEJSH_NS5_IJNSS_ISF_SB_EENSS_INSA_ILi32EEESB_EEEEESI_SJ_SI_SJ_NS1E_6fusion15FusionCallbacksIS1I_NS1N_17LinearCombinationISI_fSI_fLNS_15FloatRoundStyleE2EEESH_S1M_JEEENS4_5SM1004TMEM4LOAD26SM100_TMEM_LOAD_16dp256b4xES1C_NS11_INS12_ILi2ELi4ELi3EEES15_NSS_INS5_IJS16_S1K_EEENS5_IJS1K_SB_EEEEEEENS4_17SM75_U32x4_LDSM_NENS4_14SM90_TMA_STOREES21_NS4_17SM90_U32x4_STSM_NENS4_39AutoVectorizingCopyWithAssumedAlignmentILi128EEEEEEvvEEEEvNT_6ParamsE) ;  /* 0xffffff7804cc7950 */ /* 0x000fea0003c3ffff */
        .weak           $__internal_2_$__cuda_sm10x_tcgen05_guardrail_trap_unallocated_columns_being_dealloced
        .type           $__internal_2_$__cuda_sm10x_tcgen05_guardrail_trap_unallocated_columns_being_dealloced,@function
        .size           $__internal_2_$__cuda_sm10x_tcgen05_guardrail_trap_unallocated_columns_being_dealloced,(.L_x_167 - $__internal_2_$__cuda_sm10x_tcgen05_guardrail_trap_unallocated_columns_being_dealloced)
$__internal_2_$__cuda_sm10x_tcgen05_guardrail_trap_unallocated_columns_being_dealloced:
[----:B------:R-:W-:Y:S05]  /*84d0*/  BPT.TRAP 0x1 ;  /* 0x000000040000795c */ /* 0x000fea0000300000 */
[----:B------:R-:W-:-:S04]  /*84e0*/  HFMA2 R3, -RZ, RZ, 0, 0 ;  /* 0x00000000ff037431 */ /* 0x000fc800000001ff */
[----:B------:R-:W-:Y:S05]  /*84f0*/  RET.REL.NODEC R2 `(_ZN7cutlass13device_kernelINS_4gemm6kernel13GemmUniversalIN4cute5tupleIJiiiiEEENS1_10collective13CollectiveMmaINS1_35MainloopSm100TmaUmmaWarpSpecializedILi6ELi2ELi4ENS5_IJNS4_1CILi1EEENSA_ILi2EEESB_EEEEENS5_IJNSA_ILi64EEESF_NSA_ILi128EEEEEENS_6half_tENS5_IJlSB_lEEESI_SJ_NS4_8TiledMMAINS4_8MMA_AtomIJNS4_20SM100_MMA_F16BF16_SSISI_SI_fLi64ELi64ELNS4_4UMMA5MajorE0ELSO_0ELNSN_7ScaleInE0ELSP_0EEEEEENS4_6LayoutINS5_IJSB_SB_SB_EEENS5_IJNSA_ILi0EEESU_SU_EEEEENS5_IJNS4_10UnderscoreESX_SX_EEEEENS4_23SM90_TMA_LOAD_MULTICASTENS4_14ComposedLayoutINS4_7SwizzleILi3ELi4ELi3EEENS4_18smem_ptr_flag_bitsILi16EEENSS_INS5_IJNSA_ILi8EEESF_EEENS5_IJSF_SB_EEEEEEEvNS4_8identityENS4_13SM90_TMA_LOADES1A_vS1B_EENS_8epilogue10collective18CollectiveEpilogueINS1E_23Sm100TmaWarpSpecializedILi3ELi2ELi16ELb1ELb0EEEJSH_NS5_IJNSS_ISF_SB_EENSS_INSA_ILi32EEESB_EEEEESI_SJ_SI_SJ_NS1E_6fusion15FusionCallbacksIS1I_NS1N_17LinearCombinationISI_fSI_fLNS_15FloatRoundStyleE2EEESH_S1M_JEEENS4_5SM1004TMEM4LOAD26SM100_TMEM_LOAD_16dp256b4xES1C_NS11_INS12_ILi2ELi4ELi3EEES15_NSS_INS5_IJS16_S1K_EEENS5_IJS1K_SB_EEEEEEENS4_17SM75_U32x4_LDSM_NENS4_14SM90_TMA_STOREES21_NS4_17SM90_U32x4_STSM_NENS4_39AutoVectorizingCopyWithAssumedAlignmentILi128EEEEEEvvEEEEvNT_6ParamsE) ;  /* 0xffffff7802c07950 */ /* 0x000fea0003c3ffff */
.L_x_166:
[----:B------:R-:W-:-:S00]  /*8500*/  BRA `(.L_x_166) ;  /* 0xfffffffc00fc7947 */ /* 0x000fc0000383ffff */
[----:B------:R-:W-:-:S00]  /*8510*/  NOP ;  /* 0x0000000000007918 */ /* 0x000fc00000000000 */
        /* <DEDUP_REMOVED lines=14> */
.L_x_167:


//--------------------- .nv.global.init           --------------------------
	.section	.nv.global.init,"aw",@progbits
.nv.global.init:
	.type		$str$27,@object
	.size		$str$27,($str$28 - $str$27)
$str$27:
        /*0000*/ 	.byte	0x28, 0x61, 0x64, 0x64, 0x72, 0x65, 0x73, 0x73, 0x20, 0x26, 0x20, 0x6d, 0x61, 0x73, 0x6b, 0x29
        /*0010*/ 	.byte	0x20, 0x3d, 0x3d, 0x20, 0x30, 0x00
	.type		$str$28,@object
	.size		$str$28,($str$26 - $str$28)
$str$28:
        /*0016*/ 	.byte	0x2f, 0x74, 0x6d, 0x70, 0x2f, 0x63, 0x75, 0x74, 0x6c, 0x61, 0x73, 0x73, 0x5f, 0x73, 0x77, 0x65
        /*0026*/ 	.byte	0x65, 0x70, 0x5f, 0x73, 0x72, 0x63, 0x2f, 0x69, 0x6e, 0x63, 0x6c, 0x75, 0x64, 0x65, 0x2f, 0x63
        /*0036*/ 	.byte	0x75, 0x74, 0x65, 0x2f, 0x70, 0x6f, 0x69, 0x6e, 0x74, 0x65, 0x72, 0x5f, 0x66, 0x6c, 0x61, 0x67
        /*0046*/ 	.byte	0x67, 0x65, 0x64, 0x2e, 0x68, 0x70, 0x70, 0x00
	.type		$str$26,@object
	.size		$str$26,($str$25 - $str$26)
$str$26:
        /*004e*/ 	.byte	0x2f, 0x74, 0x6d, 0x70, 0x2f, 0x63, 0x75, 0x74, 0x6c, 0x61, 0x73, 0x73, 0x5f, 0x73, 0x77, 0x65
        /*005e*/ 	.byte	0x65, 0x70, 0x5f, 0x73, 0x72, 0x63, 0x2f, 0x69, 0x6e, 0x63, 0x6c, 0x75, 0x64, 0x65, 0x2f, 0x63
        /*006e*/ 	.byte	0x75, 0x74, 0x65, 0x2f, 0x61, 0x74, 0x6f, 0x6d, 0x2f, 0x63, 0x6f, 0x70, 0x79, 0x5f, 0x74, 0x72
        /*007e*/ 	.byte	0x61, 0x69, 0x74, 0x73, 0x5f, 0x73, 0x6d, 0x31, 0x30, 0x30, 0x2e, 0x68, 0x70, 0x70, 0x00
	.type		$str$25,@object
	.size		$str$25,(__unnamed_1 - $str$25)
$str$25:
        /*008d*/ 	.byte	0x28, 0x28, 0x75, 0x69, 0x6e, 0x74, 0x33, 0x32, 0x5f, 0x74, 0x28, 0x74, 0x68, 0x72, 0x65, 0x61
        /*009d*/ 	.byte	0x64, 0x49, 0x64, 0x78, 0x2e, 0x78, 0x29, 0x20, 0x2f, 0x20, 0x33, 0x32, 0x29, 0x20, 0x25, 0x20
        /*00ad*/ 	.byte	0x34, 0x29, 0x20, 0x3d, 0x3d, 0x20, 0x28, 0x28, 0x28, 0x74, 0x6d, 0x65, 0x6d, 0x5f, 0x61, 0x64
        /*00bd*/ 	.byte	0x64, 0x72, 0x20, 0x3e, 0x3e, 0x20, 0x31, 0x36, 0x29, 0x20, 0x2f, 0x20, 0x33, 0x32, 0x29, 0x20
        /*00cd*/ 	.byte	0x25, 0x20, 0x34, 0x29, 0x00
	.type		__unnamed_1,@object
	.size		__unnamed_1,(__unnamed_2 - __unnamed_1)
__unnamed_1:
        /*00d2*/ 	.byte	0x61, 0x75, 0x74, 0x6f, 0x20, 0x63, 0x75, 0x74, 0x65, 0x3a, 0x3a, 0x61, 0x73, 0x5f, 0x70, 0x6f
        /* <DEDUP_REMOVED lines=24> */
        /*0262*/ 	.byte	0x3e, 0x3e, 0x3e, 0x5d, 0x00
	.type		__unnamed_2,@object
	.size		__unnamed_2,(.L_2 - __unnamed_2)
__unnamed_2:
        /* <DEDUP_REMOVED lines=46> */
.L_2:


//--------------------- .nv.shared._ZN7cutlass13device_kernelINS_4gemm6kernel13GemmUniversalIN4cute5tupleIJiiiiEEENS1_10collective13CollectiveMmaINS1_35MainloopSm100TmaUmmaWarpSpecializedILi6ELi2ELi4ENS5_IJNS4_1CILi1EEENSA_ILi2EEESB_EEEEENS5_IJNSA_ILi64EEESF_NSA_ILi128EEEEEENS_6half_tENS5_IJlSB_lEEESI_SJ_NS4_8TiledMMAINS4_8MMA_AtomIJNS4_20SM100_MMA_F16BF16_SSISI_SI_fLi64ELi64ELNS4_4UMMA5MajorE0ELSO_0ELNSN_7ScaleInE0ELSP_0EEEEEENS4_6LayoutINS5_IJSB_SB_SB_EEENS5_IJNSA_ILi0EEESU_SU_EEEEENS5_IJNS4_10UnderscoreESX_SX_EEEEENS4_23SM90_TMA_LOAD_MULTICASTENS4_14ComposedLayoutINS4_7SwizzleILi3ELi4ELi3EEENS4_18smem_ptr_flag_bitsILi16EEENSS_INS5_IJNSA_ILi8EEESF_EEENS5_IJSF_SB_EEEEEEEvNS4_8identityENS4_13SM90_TMA_LOADES1A_vS1B_EENS_8epilogue10collective18CollectiveEpilogueINS1E_23Sm100TmaWarpSpecializedILi3ELi2ELi16ELb1ELb0EEEJSH_NS5_IJNSS_ISF_SB_EENSS_INSA_ILi32EEESB_EEEEESI_SJ_SI_SJ_NS1E_6fusion15FusionCallbacksIS1I_NS1N_17LinearCombinationISI_fSI_fLNS_15FloatRoundStyleE2EEESH_S1M_JEEENS4_5SM1004TMEM4LOAD26SM100_TMEM_LOAD_16dp256b4xES1C_NS11_INS12_ILi2ELi4ELi3EEES15_NSS_INS5_IJS16_S1K_EEENS5_IJS1K_SB_EEEEEEENS4_17SM75_U32x4_LDSM_NENS4_14SM90_TMA_STOREES21_NS4_17SM90_U32x4_STSM_NENS4_39AutoVectorizingCopyWithAssumedAlignmentILi128EEEEEEvvEEEEvNT_6ParamsE --------------------------
	.section	.nv.shared._ZN7cutlass13device_kernelINS_4gemm6kernel13GemmUniversalIN4cute5tupleIJiiiiEEENS1_10collective13CollectiveMmaINS1_35MainloopSm100TmaUmmaWarpSpecializedILi6ELi2ELi4ENS5_IJNS4_1CILi1EEENSA_ILi2EEESB_EEEEENS5_IJNSA_ILi64EEESF_NSA_ILi128EEEEEENS_6half_tENS5_IJlSB_lEEESI_SJ_NS4_8TiledMMAINS4_8MMA_AtomIJNS4_20SM100_MMA_F16BF16_SSISI_SI_fLi64ELi64ELNS4_4UMMA5MajorE0ELSO_0ELNSN_7ScaleInE0ELSP_0EEEEEENS4_6LayoutINS5_IJSB_SB_SB_EEENS5_IJNSA_ILi0EEESU_SU_EEEEENS5_IJNS4_10UnderscoreESX_SX_EEEEENS4_23SM90_TMA_LOAD_MULTICASTENS4_14ComposedLayoutINS4_7SwizzleILi3ELi4ELi3EEENS4_18smem_ptr_flag_bitsILi16EEENSS_INS5_IJNSA_ILi8EEESF_EEENS5_IJSF_SB_EEEEEEEvNS4_8identityENS4_13SM90_TMA_LOADES1A_vS1B_EENS_8epilogue10collective18CollectiveEpilogueINS1E_23Sm100TmaWarpSpecializedILi3ELi2ELi16ELb1ELb0EEEJSH_NS5_IJNSS_ISF_SB_EENSS_INSA_ILi32EEESB_EEEEESI_SJ_SI_SJ_NS1E_6fusion15FusionCallbacksIS1I_NS1N_17LinearCombinationISI_fSI_fLNS_15FloatRoundStyleE2EEESH_S1M_JEEENS4_5SM1004TMEM4LOAD26SM100_TMEM_LOAD_16dp256b4xES1C_NS11_INS12_ILi2ELi4ELi3EEES15_NSS_INS5_IJS16_S1K_EEENS5_IJS1K_SB_EEEEEEENS4_17SM75_U32x4_LDSM_NENS4_14SM90_TMA_STOREES21_NS4_17SM90_U32x4_STSM_NENS4_39AutoVectorizingCopyWithAssumedAlignmentILi128EEEEEEvvEEEEvNT_6ParamsE,"aw",@nobits
	.sectionflags	@""
	.align	16
	.zero		1024


//--------------------- .nv.shared.reserved.0     --------------------------
	.section	.nv.shared.reserved.0,"aw",@nobits
	.weak		__nv_reservedSMEM_offset_0_alias
	.size		__nv_reservedSMEM_offset_0_alias, 0, 64
	.other		__nv_reservedSMEM_offset_0_alias,@"STO_CUDA_RESERVED_SHARED STV_DEFAULT"
__nv_reservedSMEM_offset_0_alias:
	.zero		0
.nv.shared.reserved.0:
	.zero		64
	.weak		__nv_reservedSMEM_tcgen05_partition
	.type		__nv_reservedSMEM_tcgen05_partition,@object
	.size		__nv_reservedSMEM_tcgen05_partition,(.L_0 - __nv_reservedSMEM_tcgen05_partition)
__nv_reservedSMEM_tcgen05_partition:
	.zero		32
.L_0:


//--------------------- .nv.global                --------------------------
	.section	.nv.global,"aw",@nobits
.nv.global:
	.type		_ZN40_INTERNAL_47d3d521_4_k_cu_25b57800_186344cute1_E,@object
	.size		_ZN40_INTERNAL_47d3d521_4_k_cu_25b57800_186344cute1_E,(_ZN40_INTERNAL_47d3d521_4_k_cu_25b57800_186344cuda3std3__45__cpo6cbeginE - _ZN40_INTERNAL_47d3d521_4_k_cu_25b57800_186344cute1_E)
_ZN40_INTERNAL_47d3d521_4_k_cu_25b57800_186344cute1_E:
	.zero		1
	.type		_ZN40_INTERNAL_47d3d521_4_k_cu_25b57800_186344cuda3std3__45__cpo6cbeginE,@object
	.size		_ZN40_INTERNAL_47d3d521_4_k_cu_25b57800_186344cuda3std3__45__cpo6cbeginE,(_ZN40_INTERNAL_47d3d521_4_k_cu_25b57800_186344cuda3std3__48in_placeE - _ZN40_INTERNAL_47d3d521_4_k_cu_25b57800_186344cuda3std3__45__cpo6cbeginE)
_ZN40_INTERNAL_47d3d521_4_k_cu_25b57800_186344cuda3std3__45__cpo6cbeginE:
	.zero		1
	.type		_ZN40_INTERNAL_47d3d521_4_k_cu_25b57800_186344cuda3std3__48in_placeE,@object
	.size		_ZN40_INTERNAL_47d3d521_4_k_cu_25b57800_186344cuda3std3__48in_placeE,(_ZN40_INTERNAL_47d3d521_4_k_cu_25b57800_186344cuda3std6ranges3__45__cpo9iter_moveE - _ZN40_INTERNAL_47d3d521_4_k_cu_25b57800_186344cuda3std3__48in_placeE)
_ZN40_INTERNAL_47d3d521_4_k_cu_25b57800_186344cuda3std3__48in_placeE:
	.zero		1
	.type		_ZN40_INTERNAL_47d3d521_4_k_cu_25b57800_186344cuda3std6ranges3__45__cpo9iter_moveE,@object
	.size		_ZN40_INTERNAL_47d3d521_4_k_cu_25b57800_186344cuda3std6ranges3__45__cpo9iter_moveE,(_ZN40_INTERNAL_47d3d521_4_k_cu_25b57800_186344cuda3std3__45__cpo5beginE - _ZN40_INTERNAL_47d3d521_4_k_cu_25b57800_186344cuda3std6ranges3__45__cpo9iter_moveE)
_ZN40_INTERNAL_47d3d521_4_k_cu_25b57800_186344cuda3std6ranges3__45__cpo9iter_moveE:
	.zero		1
	.type		_ZN40_INTERNAL_47d3d521_4_k_cu_25b57800_186344cuda3std3__45__cpo5beginE,@object
	.size		_ZN40_INTERNAL_47d3d521_4_k_cu_25b57800_186344cuda3std3__45__cpo5beginE,(_ZN40_INTERNAL_47d3d521_4_k_cu_25b57800_186344cuda3std3__442_GLOBAL__N__47d3d521_4_k_cu_25b57800_186346ignoreE - _ZN40_INTERNAL_47d3d521_4_k_cu_25b57800_186344cuda3std3__45__cpo5beginE)
_ZN40_INTERNAL_47d3d521_4_k_cu_25b57800_186344cuda3std3__45__cpo5beginE:
	.zero		1
	.type		_ZN40_INTERNAL_47d3d521_4_k_cu_25b57800_186344cuda3std3__442_GLOBAL__N__47d3d521_4_k_cu_25b57800_186346ignoreE,@object
	.size		_ZN40_INTERNAL_47d3d521_4_k_cu_25b57800_186344cuda3std3__442_GLOBAL__N__47d3d521_4_k_cu_25b57800_186346ignoreE,(_ZN40_INTERNAL_47d3d521_4_k_cu_25b57800_186344cute7productE - _ZN40_INTERNAL_47d3d521_4_k_cu_25b57800_186344cuda3std3__442_GLOBAL__N__47d3d521_4_k_cu_25b57800_186346ignoreE)
_ZN40_INTERNAL_47d3d521_4_k_cu_25b57800_186344cuda3std3__442_GLOBAL__N__47d3d521_4_k_cu_25b57800_186346ignoreE:
	.zero		1
	.type		_ZN40_INTERNAL_47d3d521_4_k_cu_25b57800_186344cute7productE,@object
	.size		_ZN40_INTERNAL_47d3d521_4_k_cu_25b57800_186344cute7productE,(_ZN40_INTERNAL_47d3d521_4_k_cu_25b57800_186344cuda3std3__45__cpo3endE - _ZN40_INTERNAL_47d3d521_4_k_cu_25b57800_186344cute7productE)
_ZN40_INTERNAL_47d3d521_4_k_cu_25b57800_186344cute7productE:
	.zero		1
	.type		_ZN40_INTERNAL_47d3d521_4_k_cu_25b57800_186344cuda3std3__45__cpo3endE,@object
	.size		_ZN40_INTERNAL_47d3d521_4_k_cu_25b57800_186344cuda3std3__45__cpo3endE,(_ZN40_INTERNAL_47d3d521_4_k_cu_25b57800_186344cuda3std3__419piecewise_constructE - _ZN40_INTERNAL_47d3d521_4_k_cu_25b57800_186344cuda3std3__45__cpo3endE)
_ZN40_INTERNAL_47d3d521_4_k_cu_25b57800_186344cuda3std3__45__cpo3endE:
	.zero		1
	.type		_ZN40_INTERNAL_47d3d521_4_k_cu_25b57800_186344cuda3std3__419piecewise_constructE,@object
	.size		_ZN40_INTERNAL_47d3d521_4_k_cu_25b57800_186344cuda3std3__419piecewise_constructE,(_ZN40_INTERNAL_47d3d521_4_k_cu_25b57800_186344cuda3std3__45__cpo4cendE - _ZN40_INTERNAL_47d3d521_4_k_cu_25b57800_186344cuda3std3__419piecewise_constructE)
_ZN40_INTERNAL_47d3d521_4_k_cu_25b57800_186344cuda3std3__419piecewise_constructE:
	.zero		1
	.type		_ZN40_INTERNAL_47d3d521_4_k_cu_25b57800_186344cuda3std3__45__cpo4cendE,@object
	.size		_ZN40_INTERNAL_47d3d521_4_k_cu_25b57800_186344cuda3std3__45__cpo4cendE,(_ZN40_INTERNAL_47d3d521_4_k_cu_25b57800_186344cuda3std6ranges3__45__cpo4swapE - _ZN40_INTERNAL_47d3d521_4_k_cu_25b57800_186344cuda3std3__45__cpo4cendE)
_ZN40_INTERNAL_47d3d521_4_k_cu_25b57800_186344cuda3std3__45__cpo4cendE:
	.zero		1
	.type		_ZN40_INTERNAL_47d3d521_4_k_cu_25b57800_186344cuda3std6ranges3__45__cpo4swapE,@object
	.size		_ZN40_INTERNAL_47d3d521_4_k_cu_25b57800_186344cuda3std6ranges3__45__cpo4swapE,(.L_10 - _ZN40_INTERNAL_47d3d521_4_k_cu_25b57800_186344cuda3std6ranges3__45__cpo4swapE)
_ZN40_INTERNAL_47d3d521_4_k_cu_25b57800_186344cuda3std6ranges3__45__cpo4swapE:
	.zero		1
.L_10:


//--------------------- .nv.constant0._ZN7cutlass13device_kernelINS_4gemm6kernel13GemmUniversalIN4cute5tupleIJiiiiEEENS1_10collective13CollectiveMmaINS1_35MainloopSm100TmaUmmaWarpSpecializedILi6ELi2ELi4ENS5_IJNS4_1CILi1EEENSA_ILi2EEESB_EEEEENS5_IJNSA_ILi64EEESF_NSA_ILi128EEEEEENS_6half_tENS5_IJlSB_lEEESI_SJ_NS4_8TiledMMAINS4_8MMA_AtomIJNS4_20SM100_MMA_F16BF16_SSISI_SI_fLi64ELi64ELNS4_4UMMA5MajorE0ELSO_0ELNSN_7ScaleInE0ELSP_0EEEEEENS4_6LayoutINS5_IJSB_SB_SB_EEENS5_IJNSA_ILi0EEESU_SU_EEEEENS5_IJNS4_10UnderscoreESX_SX_EEEEENS4_23SM90_TMA_LOAD_MULTICASTENS4_14ComposedLayoutINS4_7SwizzleILi3ELi4ELi3EEENS4_18smem_ptr_flag_bitsILi16EEENSS_INS5_IJNSA_ILi8EEESF_EEENS5_IJSF_SB_EEEEEEEvNS4_8identityENS4_13SM90_TMA_LOADES1A_vS1B_EENS_8epilogue10collective18CollectiveEpilogueINS1E_23Sm100TmaWarpSpecializedILi3ELi2ELi16ELb1ELb0EEEJSH_NS5_IJNSS_ISF_SB_EENSS_INSA_ILi32EEESB_EEEEESI_SJ_SI_SJ_NS1E_6fusion15FusionCallbacksIS1I_NS1N_17LinearCombinationISI_fSI_fLNS_15FloatRoundStyleE2EEESH_S1M_JEEENS4_5SM1004TMEM4LOAD26SM100_TMEM_LOAD_16dp256b4xES1C_NS11_INS12_ILi2ELi4ELi3EEES15_NSS_INS5_IJS16_S1K_EEENS5_IJS1K_SB_EEEEEEENS4_17SM75_U32x4_LDSM_NENS4_14SM90_TMA_STOREES21_NS4_17SM90_U32x4_STSM_NENS4_39AutoVectorizingCopyWithAssumedAlignmentILi128EEEEEEvvEEEEvNT_6ParamsE --------------------------
	.section	.nv.constant0._ZN7cutlass13device_kernelINS_4gemm6kernel13GemmUniversalIN4cute5tupleIJiiiiEEENS1_10collective13CollectiveMmaINS1_35MainloopSm100TmaUmmaWarpSpecializedILi6ELi2ELi4ENS5_IJNS4_1CILi1EEENSA_ILi2EEESB_EEEEENS5_IJNSA_ILi64EEESF_NSA_ILi128EEEEEENS_6half_tENS5_IJlSB_lEEESI_SJ_NS4_8TiledMMAINS4_8MMA_AtomIJNS4_20SM100_MMA_F16BF16_SSISI_SI_fLi64ELi64ELNS4_4UMMA5MajorE0ELSO_0ELNSN_7ScaleInE0ELSP_0EEEEEENS4_6LayoutINS5_IJSB_SB_SB_EEENS5_IJNSA_ILi0EEESU_SU_EEEEENS5_IJNS4_10UnderscoreESX_SX_EEEEENS4_23SM90_TMA_LOAD_MULTICASTENS4_14ComposedLayoutINS4_7SwizzleILi3ELi4ELi3EEENS4_18smem_ptr_flag_bitsILi16EEENSS_INS5_IJNSA_ILi8EEESF_EEENS5_IJSF_SB_EEEEEEEvNS4_8identityENS4_13SM90_TMA_LOADES1A_vS1B_EENS_8epilogue10collective18CollectiveEpilogueINS1E_23Sm100TmaWarpSpecializedILi3ELi2ELi16ELb1ELb0EEEJSH_NS5_IJNSS_ISF_SB_EENSS_INSA_ILi32EEESB_EEEEESI_SJ_SI_SJ_NS1E_6fusion15FusionCallbacksIS1I_NS1N_17LinearCombinationISI_fSI_fLNS_15FloatRoundStyleE2EEESH_S1M_JEEENS4_5SM1004TMEM4LOAD26SM100_TMEM_LOAD_16dp256b4xES1C_NS11_INS12_ILi2ELi4ELi3EEES15_NSS_INS5_IJS16_S1K_EEENS5_IJS1K_SB_EEEEEEENS4_17SM75_U32x4_LDSM_NENS4_14SM90_TMA_STOREES21_NS4_17SM90_U32x4_STSM_NENS4_39AutoVectorizingCopyWithAssumedAlignmentILi128EEEEEEvvEEEEvNT_6ParamsE,"a",@progbits
	.sectionflags	@""
	.align	4
.nv.constant0._ZN7cutlass13device_kernelINS_4gemm6kernel13GemmUniversalIN4cute5tupleIJiiiiEEENS1_10collective13CollectiveMmaINS1_35MainloopSm100TmaUmmaWarpSpecializedILi6ELi2ELi4ENS5_IJNS4_1CILi1EEENSA_ILi2EEESB_EEEEENS5_IJNSA_ILi64EEESF_NSA_ILi128EEEEEENS_6half_tENS5_IJlSB_lEEESI_SJ_NS4_8TiledMMAINS4_8MMA_AtomIJNS4_20SM100_MMA_F16BF16_SSISI_SI_fLi64ELi64ELNS4_4UMMA5MajorE0ELSO_0ELNSN_7ScaleInE0ELSP_0EEEEEENS4_6LayoutINS5_IJSB_SB_SB_EEENS5_IJNSA_ILi0EEESU_SU_EEEEENS5_IJNS4_10UnderscoreESX_SX_EEEEENS4_23SM90_TMA_LOAD_MULTICASTENS4_14ComposedLayoutINS4_7SwizzleILi3ELi4ELi3EEENS4_18smem_ptr_flag_bitsILi16EEENSS_INS5_IJNSA_ILi8EEESF_EEENS5_IJSF_SB_EEEEEEEvNS4_8identityENS4_13SM90_TMA_LOADES1A_vS1B_EENS_8epilogue10collective18CollectiveEpilogueINS1E_23Sm100TmaWarpSpecializedILi3ELi2ELi16ELb1ELb0EEEJSH_NS5_IJNSS_ISF_SB_EENSS_INSA_ILi32EEESB_EEEEESI_SJ_SI_SJ_NS1E_6fusion15FusionCallbacksIS1I_NS1N_17LinearCombinationISI_fSI_fLNS_15FloatRoundStyleE2EEESH_S1M_JEEENS4_5SM1004TMEM4LOAD26SM100_TMEM_LOAD_16dp256b4xES1C_NS11_INS12_ILi2ELi4ELi3EEES15_NSS_INS5_IJS16_S1K_EEENS5_IJS1K_SB_EEEEEEENS4_17SM75_U32x4_LDSM_NENS4_14SM90_TMA_STOREES21_NS4_17SM90_U32x4_STSM_NENS4_39AutoVectorizingCopyWithAssumedAlignmentILi128EEEEEEvvEEEEvNT_6ParamsE:
	.zero		2944


//--------------------- SYMBOLS --------------------------

	.type		.nv.reservedSmem.offset0,@object
	.size		.nv.reservedSmem.offset0,0x4
	.type		.nv.reservedSmem.cap,@object
	.size		.nv.reservedSmem.cap,0x4
	.type		__assertfail,@function
